//
// Generated by NVIDIA NVVM Compiler
//
// Compiler Build ID: CL-36424714
// Cuda compilation tools, release 13.0, V13.0.88
// Based on NVVM 20.0.0
//

.version 9.0
.target sm_100
.address_size 64

	// .globl	_Z14sigmoid_kernelPfS_i

.visible .entry _Z14sigmoid_kernelPfS_i(
	.param .u64 .ptr .align 1 _Z14sigmoid_kernelPfS_i_param_0,
	.param .u64 .ptr .align 1 _Z14sigmoid_kernelPfS_i_param_1,
	.param .u32 _Z14sigmoid_kernelPfS_i_param_2
)
{
	.reg .pred 	%p<2>;
	.reg .b32 	%r<8>;
	.reg .b32 	%f<15>;
	.reg .b64 	%rd<8>;

	ld.param.u64 	%rd1, [_Z14sigmoid_kernelPfS_i_param_0];
	ld.param.u64 	%rd2, [_Z14sigmoid_kernelPfS_i_param_1];
	ld.param.u32 	%r2, [_Z14sigmoid_kernelPfS_i_param_2];
	mov.u32 	%r3, %tid.x;
	mov.u32 	%r4, %ctaid.x;
	mov.u32 	%r5, %ntid.x;
	mad.lo.s32 	%r1, %r4, %r5, %r3;
	setp.ge.s32 	%p1, %r1, %r2;
	@%p1 bra 	$L__BB0_2;
	cvta.to.global.u64 	%rd3, %rd2;
	cvta.to.global.u64 	%rd4, %rd1;
	mul.wide.s32 	%rd5, %r1, 4;
	add.s64 	%rd6, %rd3, %rd5;
	ld.global.f32 	%f1, [%rd6];
	fma.rn.f32 	%f2, %f1, 0fBBBB989D, 0f3F000000;
	cvt.sat.f32.f32 	%f3, %f2;
	mov.f32 	%f4, 0f4B400001;
	mov.f32 	%f5, 0f437C0000;
	fma.rm.f32 	%f6, %f3, %f5, %f4;
	add.f32 	%f7, %f6, 0fCB40007F;
	neg.f32 	%f8, %f7;
	fma.rn.f32 	%f9, %f1, 0fBFB8AA3B, %f8;
	fma.rn.f32 	%f10, %f1, 0fB2A57060, %f9;
	mov.b32 	%r6, %f6;
	shl.b32 	%r7, %r6, 23;
	mov.b32 	%f11, %r7;
	ex2.approx.ftz.f32 	%f12, %f10;
	fma.rn.f32 	%f13, %f12, %f11, 0f3F800000;
	rcp.rn.f32 	%f14, %f13;
	add.s64 	%rd7, %rd4, %rd5;
	st.global.f32 	[%rd7], %f14;
$L__BB0_2:
	ret;

}
	// .globl	_Z13matmul_kernelPfS_S_iii
.visible .entry _Z13matmul_kernelPfS_S_iii(
	.param .u64 .ptr .align 1 _Z13matmul_kernelPfS_S_iii_param_0,
	.param .u64 .ptr .align 1 _Z13matmul_kernelPfS_S_iii_param_1,
	.param .u64 .ptr .align 1 _Z13matmul_kernelPfS_S_iii_param_2,
	.param .u32 _Z13matmul_kernelPfS_S_iii_param_3,
	.param .u32 _Z13matmul_kernelPfS_S_iii_param_4,
	.param .u32 _Z13matmul_kernelPfS_S_iii_param_5
)
{
	.reg .pred 	%p<13>;
	.reg .b32 	%r<35>;
	.reg .b32 	%f<68>;
	.reg .b64 	%rd<53>;

	ld.param.u64 	%rd6, [_Z13matmul_kernelPfS_S_iii_param_0];
	ld.param.u64 	%rd7, [_Z13matmul_kernelPfS_S_iii_param_1];
	ld.param.u64 	%rd8, [_Z13matmul_kernelPfS_S_iii_param_2];
	ld.param.u32 	%r18, [_Z13matmul_kernelPfS_S_iii_param_3];
	ld.param.u32 	%r19, [_Z13matmul_kernelPfS_S_iii_param_4];
	ld.param.u32 	%r20, [_Z13matmul_kernelPfS_S_iii_param_5];
	cvta.to.global.u64 	%rd1, %rd8;
	cvta.to.global.u64 	%rd2, %rd7;
	mov.u32 	%r1, %ctaid.x;
	mov.u32 	%r2, %tid.x;
	setp.ge.s32 	%p1, %r1, %r20;
	setp.ge.s32 	%p2, %r2, %r19;
	or.pred  	%p3, %p2, %p1;
	@%p3 bra 	$L__BB1_14;
	setp.lt.s32 	%p4, %r18, 1;
	mov.f32 	%f67, 0f00000000;
	@%p4 bra 	$L__BB1_13;
	mul.lo.s32 	%r3, %r18, %r1;
	and.b32  	%r4, %r18, 7;
	setp.lt.u32 	%p5, %r18, 8;
	mov.f32 	%f67, 0f00000000;
	mov.b32 	%r33, 0;
	@%p5 bra 	$L__BB1_5;
	and.b32  	%r33, %r18, 2147483640;
	neg.s32 	%r31, %r33;
	shl.b32 	%r7, %r19, 3;
	mul.wide.u32 	%rd9, %r3, 4;
	add.s64 	%rd10, %rd9, %rd2;
	add.s64 	%rd52, %rd10, 16;
	mov.f32 	%f67, 0f00000000;
	mul.wide.s32 	%rd13, %r19, 4;
	mov.u32 	%r30, %r2;
$L__BB1_4:
	.pragma "nounroll";
	ld.global.f32 	%f17, [%rd52+-16];
	mul.wide.s32 	%rd11, %r30, 4;
	add.s64 	%rd12, %rd1, %rd11;
	ld.global.f32 	%f18, [%rd12];
	fma.rn.f32 	%f19, %f17, %f18, %f67;
	ld.global.f32 	%f20, [%rd52+-12];
	add.s64 	%rd14, %rd12, %rd13;
	ld.global.f32 	%f21, [%rd14];
	fma.rn.f32 	%f22, %f20, %f21, %f19;
	ld.global.f32 	%f23, [%rd52+-8];
	add.s64 	%rd15, %rd14, %rd13;
	ld.global.f32 	%f24, [%rd15];
	fma.rn.f32 	%f25, %f23, %f24, %f22;
	ld.global.f32 	%f26, [%rd52+-4];
	add.s64 	%rd16, %rd15, %rd13;
	ld.global.f32 	%f27, [%rd16];
	fma.rn.f32 	%f28, %f26, %f27, %f25;
	ld.global.f32 	%f29, [%rd52];
	add.s64 	%rd17, %rd16, %rd13;
	ld.global.f32 	%f30, [%rd17];
	fma.rn.f32 	%f31, %f29, %f30, %f28;
	ld.global.f32 	%f32, [%rd52+4];
	add.s64 	%rd18, %rd17, %rd13;
	ld.global.f32 	%f33, [%rd18];
	fma.rn.f32 	%f34, %f32, %f33, %f31;
	ld.global.f32 	%f35, [%rd52+8];
	add.s64 	%rd19, %rd18, %rd13;
	ld.global.f32 	%f36, [%rd19];
	fma.rn.f32 	%f37, %f35, %f36, %f34;
	ld.global.f32 	%f38, [%rd52+12];
	add.s64 	%rd20, %rd19, %rd13;
	ld.global.f32 	%f39, [%rd20];
	fma.rn.f32 	%f67, %f38, %f39, %f37;
	add.s32 	%r31, %r31, 8;
	add.s32 	%r30, %r30, %r7;
	add.s64 	%rd52, %rd52, 32;
	setp.ne.s32 	%p6, %r31, 0;
	@%p6 bra 	$L__BB1_4;
$L__BB1_5:
	setp.eq.s32 	%p7, %r4, 0;
	@%p7 bra 	$L__BB1_13;
	and.b32  	%r13, %r18, 3;
	setp.lt.u32 	%p8, %r4, 4;
	@%p8 bra 	$L__BB1_8;
	add.s32 	%r22, %r33, %r3;
	mul.wide.u32 	%rd21, %r22, 4;
	add.s64 	%rd22, %rd2, %rd21;
	ld.global.f32 	%f41, [%rd22];
	mad.lo.s32 	%r23, %r33, %r19, %r2;
	mul.wide.s32 	%rd23, %r23, 4;
	add.s64 	%rd24, %rd1, %rd23;
	ld.global.f32 	%f42, [%rd24];
	fma.rn.f32 	%f43, %f41, %f42, %f67;
	cvt.u64.u32 	%rd25, %r3;
	cvt.u64.u32 	%rd26, %r33;
	add.s64 	%rd27, %rd26, %rd25;
	shl.b64 	%rd28, %rd27, 2;
	add.s64 	%rd29, %rd2, %rd28;
	ld.global.f32 	%f44, [%rd29+4];
	mul.wide.s32 	%rd30, %r19, 4;
	add.s64 	%rd31, %rd24, %rd30;
	ld.global.f32 	%f45, [%rd31];
	fma.rn.f32 	%f46, %f44, %f45, %f43;
	ld.global.f32 	%f47, [%rd29+8];
	add.s64 	%rd32, %rd31, %rd30;
	ld.global.f32 	%f48, [%rd32];
	fma.rn.f32 	%f49, %f47, %f48, %f46;
	ld.global.f32 	%f50, [%rd29+12];
	add.s64 	%rd33, %rd32, %rd30;
	ld.global.f32 	%f51, [%rd33];
	fma.rn.f32 	%f67, %f50, %f51, %f49;
	add.s32 	%r33, %r33, 4;
$L__BB1_8:
	setp.eq.s32 	%p9, %r13, 0;
	@%p9 bra 	$L__BB1_13;
	setp.eq.s32 	%p10, %r13, 1;
	@%p10 bra 	$L__BB1_11;
	add.s32 	%r24, %r33, %r3;
	mul.wide.u32 	%rd34, %r24, 4;
	add.s64 	%rd35, %rd2, %rd34;
	ld.global.f32 	%f53, [%rd35];
	mad.lo.s32 	%r25, %r33, %r19, %r2;
	mul.wide.s32 	%rd36, %r25, 4;
	add.s64 	%rd37, %rd1, %rd36;
	ld.global.f32 	%f54, [%rd37];
	fma.rn.f32 	%f55, %f53, %f54, %f67;
	cvt.u64.u32 	%rd38, %r3;
	cvt.u64.u32 	%rd39, %r33;
	add.s64 	%rd40, %rd39, %rd38;
	shl.b64 	%rd41, %rd40, 2;
	add.s64 	%rd42, %rd2, %rd41;
	ld.global.f32 	%f56, [%rd42+4];
	mul.wide.s32 	%rd43, %r19, 4;
	add.s64 	%rd44, %rd37, %rd43;
	ld.global.f32 	%f57, [%rd44];
	fma.rn.f32 	%f67, %f56, %f57, %f55;
	add.s32 	%r33, %r33, 2;
$L__BB1_11:
	and.b32  	%r26, %r18, 1;
	setp.eq.b32 	%p11, %r26, 1;
	not.pred 	%p12, %p11;
	@%p12 bra 	$L__BB1_13;
	add.s32 	%r27, %r33, %r3;
	mul.wide.u32 	%rd45, %r27, 4;
	add.s64 	%rd46, %rd2, %rd45;
	ld.global.f32 	%f58, [%rd46];
	mad.lo.s32 	%r28, %r33, %r19, %r2;
	mul.wide.s32 	%rd47, %r28, 4;
	add.s64 	%rd48, %rd1, %rd47;
	ld.global.f32 	%f59, [%rd48];
	fma.rn.f32 	%f67, %f58, %f59, %f67;
$L__BB1_13:
	mad.lo.s32 	%r29, %r19, %r1, %r2;
	cvta.to.global.u64 	%rd49, %rd6;
	mul.wide.u32 	%rd50, %r29, 4;
	add.s64 	%rd51, %rd49, %rd50;
	st.global.f32 	[%rd51], %f67;
$L__BB1_14:
	ret;

}
	// .globl	_Z20calc_gradient_kernelPfS_S_ii
.visible .entry _Z20calc_gradient_kernelPfS_S_ii(
	.param .u64 .ptr .align 1 _Z20calc_gradient_kernelPfS_S_ii_param_0,
	.param .u64 .ptr .align 1 _Z20calc_gradient_kernelPfS_S_ii_param_1,
	.param .u64 .ptr .align 1 _Z20calc_gradient_kernelPfS_S_ii_param_2,
	.param .u32 _Z20calc_gradient_kernelPfS_S_ii_param_3,
	.param .u32 _Z20calc_gradient_kernelPfS_S_ii_param_4
)
{
	.reg .pred 	%p<11>;
	.reg .b32 	%r<38>;
	.reg .b32 	%f<114>;
	.reg .b64 	%rd<58>;

	ld.param.u64 	%rd9, [_Z20calc_gradient_kernelPfS_S_ii_param_0];
	ld.param.u64 	%rd10, [_Z20calc_gradient_kernelPfS_S_ii_param_1];
	ld.param.u64 	%rd11, [_Z20calc_gradient_kernelPfS_S_ii_param_2];
	ld.param.u32 	%r23, [_Z20calc_gradient_kernelPfS_S_ii_param_3];
	ld.param.u32 	%r24, [_Z20calc_gradient_kernelPfS_S_ii_param_4];
	cvta.to.global.u64 	%rd1, %rd11;
	cvta.to.global.u64 	%rd2, %rd10;
	mov.u32 	%r25, %tid.x;
	mov.u32 	%r26, %ctaid.x;
	mov.u32 	%r27, %ntid.x;
	mad.lo.s32 	%r1, %r26, %r27, %r25;
	setp.ge.s32 	%p1, %r1, %r23;
	@%p1 bra 	$L__BB2_15;
	setp.lt.s32 	%p2, %r24, 1;
	mov.f32 	%f113, 0f00000000;
	@%p2 bra 	$L__BB2_14;
	and.b32  	%r2, %r24, 15;
	setp.lt.u32 	%p3, %r24, 16;
	mov.f32 	%f113, 0f00000000;
	mov.b32 	%r34, 0;
	@%p3 bra 	$L__BB2_5;
	and.b32  	%r34, %r24, 2147483632;
	neg.s32 	%r32, %r34;
	shl.b32 	%r5, %r23, 4;
	add.s64 	%rd56, %rd1, 32;
	mov.f32 	%f113, 0f00000000;
	mul.wide.s32 	%rd14, %r23, 4;
	mov.u32 	%r31, %r1;
$L__BB2_4:
	.pragma "nounroll";
	mul.wide.s32 	%rd12, %r31, 4;
	add.s64 	%rd13, %rd2, %rd12;
	ld.global.f32 	%f18, [%rd13];
	ld.global.f32 	%f19, [%rd56+-32];
	fma.rn.f32 	%f20, %f18, %f19, %f113;
	add.s64 	%rd15, %rd13, %rd14;
	ld.global.f32 	%f21, [%rd15];
	ld.global.f32 	%f22, [%rd56+-28];
	fma.rn.f32 	%f23, %f21, %f22, %f20;
	add.s64 	%rd16, %rd15, %rd14;
	ld.global.f32 	%f24, [%rd16];
	ld.global.f32 	%f25, [%rd56+-24];
	fma.rn.f32 	%f26, %f24, %f25, %f23;
	add.s64 	%rd17, %rd16, %rd14;
	ld.global.f32 	%f27, [%rd17];
	ld.global.f32 	%f28, [%rd56+-20];
	fma.rn.f32 	%f29, %f27, %f28, %f26;
	add.s64 	%rd18, %rd17, %rd14;
	ld.global.f32 	%f30, [%rd18];
	ld.global.f32 	%f31, [%rd56+-16];
	fma.rn.f32 	%f32, %f30, %f31, %f29;
	add.s64 	%rd19, %rd18, %rd14;
	ld.global.f32 	%f33, [%rd19];
	ld.global.f32 	%f34, [%rd56+-12];
	fma.rn.f32 	%f35, %f33, %f34, %f32;
	add.s64 	%rd20, %rd19, %rd14;
	ld.global.f32 	%f36, [%rd20];
	ld.global.f32 	%f37, [%rd56+-8];
	fma.rn.f32 	%f38, %f36, %f37, %f35;
	add.s64 	%rd21, %rd20, %rd14;
	ld.global.f32 	%f39, [%rd21];
	ld.global.f32 	%f40, [%rd56+-4];
	fma.rn.f32 	%f41, %f39, %f40, %f38;
	add.s64 	%rd22, %rd21, %rd14;
	ld.global.f32 	%f42, [%rd22];
	ld.global.f32 	%f43, [%rd56];
	fma.rn.f32 	%f44, %f42, %f43, %f41;
	add.s64 	%rd23, %rd22, %rd14;
	ld.global.f32 	%f45, [%rd23];
	ld.global.f32 	%f46, [%rd56+4];
	fma.rn.f32 	%f47, %f45, %f46, %f44;
	add.s64 	%rd24, %rd23, %rd14;
	ld.global.f32 	%f48, [%rd24];
	ld.global.f32 	%f49, [%rd56+8];
	fma.rn.f32 	%f50, %f48, %f49, %f47;
	add.s64 	%rd25, %rd24, %rd14;
	ld.global.f32 	%f51, [%rd25];
	ld.global.f32 	%f52, [%rd56+12];
	fma.rn.f32 	%f53, %f51, %f52, %f50;
	add.s64 	%rd26, %rd25, %rd14;
	ld.global.f32 	%f54, [%rd26];
	ld.global.f32 	%f55, [%rd56+16];
	fma.rn.f32 	%f56, %f54, %f55, %f53;
	add.s64 	%rd27, %rd26, %rd14;
	ld.global.f32 	%f57, [%rd27];
	ld.global.f32 	%f58, [%rd56+20];
	fma.rn.f32 	%f59, %f57, %f58, %f56;
	add.s64 	%rd28, %rd27, %rd14;
	ld.global.f32 	%f60, [%rd28];
	ld.global.f32 	%f61, [%rd56+24];
	fma.rn.f32 	%f62, %f60, %f61, %f59;
	add.s64 	%rd29, %rd28, %rd14;
	ld.global.f32 	%f63, [%rd29];
	ld.global.f32 	%f64, [%rd56+28];
	fma.rn.f32 	%f113, %f63, %f64, %f62;
	add.s32 	%r32, %r32, 16;
	add.s32 	%r31, %r31, %r5;
	add.s64 	%rd56, %rd56, 64;
	setp.ne.s32 	%p4, %r32, 0;
	@%p4 bra 	$L__BB2_4;
$L__BB2_5:
	setp.eq.s32 	%p5, %r2, 0;
	@%p5 bra 	$L__BB2_14;
	and.b32  	%r11, %r24, 7;
	setp.lt.u32 	%p6, %r2, 8;
	@%p6 bra 	$L__BB2_8;
	mad.lo.s32 	%r29, %r34, %r23, %r1;
	mul.wide.s32 	%rd30, %r29, 4;
	add.s64 	%rd31, %rd2, %rd30;
	ld.global.f32 	%f66, [%rd31];
	mul.wide.u32 	%rd32, %r34, 4;
	add.s64 	%rd33, %rd1, %rd32;
	ld.global.f32 	%f67, [%rd33];
	fma.rn.f32 	%f68, %f66, %f67, %f113;
	mul.wide.s32 	%rd34, %r23, 4;
	add.s64 	%rd35, %rd31, %rd34;
	ld.global.f32 	%f69, [%rd35];
	ld.global.f32 	%f70, [%rd33+4];
	fma.rn.f32 	%f71, %f69, %f70, %f68;
	add.s64 	%rd36, %rd35, %rd34;
	ld.global.f32 	%f72, [%rd36];
	ld.global.f32 	%f73, [%rd33+8];
	fma.rn.f32 	%f74, %f72, %f73, %f71;
	add.s64 	%rd37, %rd36, %rd34;
	ld.global.f32 	%f75, [%rd37];
	ld.global.f32 	%f76, [%rd33+12];
	fma.rn.f32 	%f77, %f75, %f76, %f74;
	add.s64 	%rd38, %rd37, %rd34;
	ld.global.f32 	%f78, [%rd38];
	ld.global.f32 	%f79, [%rd33+16];
	fma.rn.f32 	%f80, %f78, %f79, %f77;
	add.s64 	%rd39, %rd38, %rd34;
	ld.global.f32 	%f81, [%rd39];
	ld.global.f32 	%f82, [%rd33+20];
	fma.rn.f32 	%f83, %f81, %f82, %f80;
	add.s64 	%rd40, %rd39, %rd34;
	ld.global.f32 	%f84, [%rd40];
	ld.global.f32 	%f85, [%rd33+24];
	fma.rn.f32 	%f86, %f84, %f85, %f83;
	add.s64 	%rd41, %rd40, %rd34;
	ld.global.f32 	%f87, [%rd41];
	ld.global.f32 	%f88, [%rd33+28];
	fma.rn.f32 	%f113, %f87, %f88, %f86;
	add.s32 	%r34, %r34, 8;
$L__BB2_8:
	setp.eq.s32 	%p7, %r11, 0;
	@%p7 bra 	$L__BB2_14;
	and.b32  	%r14, %r24, 3;
	setp.lt.u32 	%p8, %r11, 4;
	@%p8 bra 	$L__BB2_11;
	mad.lo.s32 	%r30, %r34, %r23, %r1;
	mul.wide.s32 	%rd42, %r30, 4;
	add.s64 	%rd43, %rd2, %rd42;
	ld.global.f32 	%f90, [%rd43];
	mul.wide.u32 	%rd44, %r34, 4;
	add.s64 	%rd45, %rd1, %rd44;
	ld.global.f32 	%f91, [%rd45];
	fma.rn.f32 	%f92, %f90, %f91, %f113;
	mul.wide.s32 	%rd46, %r23, 4;
	add.s64 	%rd47, %rd43, %rd46;
	ld.global.f32 	%f93, [%rd47];
	ld.global.f32 	%f94, [%rd45+4];
	fma.rn.f32 	%f95, %f93, %f94, %f92;
	add.s64 	%rd48, %rd47, %rd46;
	ld.global.f32 	%f96, [%rd48];
	ld.global.f32 	%f97, [%rd45+8];
	fma.rn.f32 	%f98, %f96, %f97, %f95;
	add.s64 	%rd49, %rd48, %rd46;
	ld.global.f32 	%f99, [%rd49];
	ld.global.f32 	%f100, [%rd45+12];
	fma.rn.f32 	%f113, %f99, %f100, %f98;
	add.s32 	%r34, %r34, 4;
$L__BB2_11:
	setp.eq.s32 	%p9, %r14, 0;
	@%p9 bra 	$L__BB2_14;
	mul.wide.u32 	%rd50, %r34, 4;
	add.s64 	%rd57, %rd1, %rd50;
	mad.lo.s32 	%r37, %r34, %r23, %r1;
	neg.s32 	%r36, %r14;
$L__BB2_13:
	.pragma "nounroll";
	mul.wide.s32 	%rd51, %r37, 4;
	add.s64 	%rd52, %rd2, %rd51;
	ld.global.f32 	%f101, [%rd52];
	ld.global.f32 	%f102, [%rd57];
	fma.rn.f32 	%f113, %f101, %f102, %f113;
	add.s64 	%rd57, %rd57, 4;
	add.s32 	%r37, %r37, %r23;
	add.s32 	%r36, %r36, 1;
	setp.ne.s32 	%p10, %r36, 0;
	@%p10 bra 	$L__BB2_13;
$L__BB2_14:
	cvt.rn.f32.s32 	%f103, %r24;
	div.rn.f32 	%f104, %f113, %f103;
	cvta.to.global.u64 	%rd53, %rd9;
	mul.wide.s32 	%rd54, %r1, 4;
	add.s64 	%rd55, %rd53, %rd54;
	st.global.f32 	[%rd55], %f104;
$L__BB2_15:
	ret;

}
	// .globl	_Z21update_weights_kernelPfS_fi
.visible .entry _Z21update_weights_kernelPfS_fi(
	.param .u64 .ptr .align 1 _Z21update_weights_kernelPfS_fi_param_0,
	.param .u64 .ptr .align 1 _Z21update_weights_kernelPfS_fi_param_1,
	.param .f32 _Z21update_weights_kernelPfS_fi_param_2,
	.param .u32 _Z21update_weights_kernelPfS_fi_param_3
)
{
	.reg .pred 	%p<2>;
	.reg .b32 	%r<6>;
	.reg .b32 	%f<6>;
	.reg .b64 	%rd<8>;

	ld.param.u64 	%rd1, [_Z21update_weights_kernelPfS_fi_param_0];
	ld.param.u64 	%rd2, [_Z21update_weights_kernelPfS_fi_param_1];
	ld.param.f32 	%f1, [_Z21update_weights_kernelPfS_fi_param_2];
	ld.param.u32 	%r2, [_Z21update_weights_kernelPfS_fi_param_3];
	mov.u32 	%r3, %tid.x;
	mov.u32 	%r4, %ctaid.x;
	mov.u32 	%r5, %ntid.x;
	mad.lo.s32 	%r1, %r4, %r5, %r3;
	setp.ge.s32 	%p1, %r1, %r2;
	@%p1 bra 	$L__BB3_2;
	cvta.to.global.u64 	%rd3, %rd2;
	cvta.to.global.u64 	%rd4, %rd1;
	mul.wide.s32 	%rd5, %r1, 4;
	add.s64 	%rd6, %rd3, %rd5;
	ld.global.f32 	%f2, [%rd6];
	mul.f32 	%f3, %f1, %f2;
	add.s64 	%rd7, %rd4, %rd5;
	ld.global.f32 	%f4, [%rd7];
	sub.f32 	%f5, %f4, %f3;
	st.global.f32 	[%rd7], %f5;
$L__BB3_2:
	ret;

}


// ===== COMPILED SASS (sm_100) =====

	.target	sm_100

	.elftype	@"ET_EXEC"


//--------------------- .note.nv.tkinfo           --------------------------
	.section	.note.nv.tkinfo,"",@"SHT_NOTE"
	.sectionflags	@"SHF_NOTE_NV_TKINFO"
	.tkinfo
        /*0018*/ 	.word	0x00000002
        /*0030*/ 	.string	""
        /*0030*/ 	.string	"ptxas"
        /*0030*/ 	.string	"Cuda compilation tools, release 13.0, V13.0.88"
        /*0030*/ 	.string	"Build cuda_13.0.r13.0/compiler.36424714_0"
        /*0030*/ 	.string	"-arch sm_100 -m 64 "



//--------------------- .note.nv.cuinfo           --------------------------
	.section	.note.nv.cuinfo,"",@"SHT_NOTE"
	.sectionflags	@"SHF_NOTE_NV_CUINFO"
        /*0018*/ 	.short	0x0002
        /*001a*/ 	.short	0x0064
        /*001c*/ 	.short	0x0082
	.zero		2


//--------------------- .nv.info                  --------------------------
	.section	.nv.info,"",@"SHT_CUDA_INFO"
	.align	4


	//----- nvinfo : EIATTR_REGCOUNT
	.align		4
        /*0000*/ 	.byte	0x04, 0x2f
        /*0002*/ 	.short	(.L_1 - .L_0)
	.align		4
.L_0:
        /*0004*/ 	.word	index@(_Z14sigmoid_kernelPfS_i)
        /*0008*/ 	.word	0x0000000e


	//----- nvinfo : EIATTR_FRAME_SIZE
	.align		4
.L_1:
        /*000c*/ 	.byte	0x04, 0x11
        /*000e*/ 	.short	(.L_3 - .L_2)
	.align		4
.L_2:
        /*0010*/ 	.word	index@($__internal_1_$__cuda_sm20_rcp_rn_f32_slowpath)
        /*0014*/ 	.word	0x00000000


	//----- nvinfo : EIATTR_FRAME_SIZE
	.align		4
.L_3:
        /*0018*/ 	.byte	0x04, 0x11
        /*001a*/ 	.short	(.L_5 - .L_4)
	.align		4
.L_4:
        /*001c*/ 	.word	index@(_Z14sigmoid_kernelPfS_i)
        /*0020*/ 	.word	0x00000000


	//----- nvinfo : EIATTR_REGCOUNT
	.align		4
.L_5:
        /*0024*/ 	.byte	0x04, 0x2f
        /*0026*/ 	.short	(.L_7 - .L_6)
	.align		4
.L_6:
        /*0028*/ 	.word	index@(_Z13matmul_kernelPfS_S_iii)
        /*002c*/ 	.word	0x00000020


	//----- nvinfo : EIATTR_FRAME_SIZE
	.align		4
.L_7:
        /*0030*/ 	.byte	0x04, 0x11
        /*0032*/ 	.short	(.L_9 - .L_8)
	.align		4
.L_8:
        /*0034*/ 	.word	index@(_Z13matmul_kernelPfS_S_iii)
        /*0038*/ 	.word	0x00000000


	//----- nvinfo : EIATTR_REGCOUNT
	.align		4
.L_9:
        /*003c*/ 	.byte	0x04, 0x2f
        /*003e*/ 	.short	(.L_11 - .L_10)
	.align		4
.L_10:
        /*0040*/ 	.word	index@(_Z20calc_gradient_kernelPfS_S_ii)
        /*0044*/ 	.word	0x00000020


	//----- nvinfo : EIATTR_FRAME_SIZE
	.align		4
.L_11:
        /*0048*/ 	.byte	0x04, 0x11
        /*004a*/ 	.short	(.L_13 - .L_12)
	.align		4
.L_12:
        /*004c*/ 	.word	index@($__internal_0_$__cuda_sm3x_div_rn_noftz_f32_slowpath)
        /*0050*/ 	.word	0x00000000


	//----- nvinfo : EIATTR_FRAME_SIZE
	.align		4
.L_13:
        /*0054*/ 	.byte	0x04, 0x11
        /*0056*/ 	.short	(.L_15 - .L_14)
	.align		4
.L_14:
        /*0058*/ 	.word	index@(_Z20calc_gradient_kernelPfS_S_ii)
        /*005c*/ 	.word	0x00000000


	//----- nvinfo : EIATTR_REGCOUNT
	.align		4
.L_15:
        /*0060*/ 	.byte	0x04, 0x2f
        /*0062*/ 	.short	(.L_17 - .L_16)
	.align		4
.L_16:
        /*0064*/ 	.word	index@(_Z21update_weights_kernelPfS_fi)
        /*0068*/ 	.word	0x0000000a


	//----- nvinfo : EIATTR_FRAME_SIZE
	.align		4
.L_17:
        /*006c*/ 	.byte	0x04, 0x11
        /*006e*/ 	.short	(.L_19 - .L_18)
	.align		4
.L_18:
        /*0070*/ 	.word	index@(_Z21update_weights_kernelPfS_fi)
        /*0074*/ 	.word	0x00000000


	//----- nvinfo : EIATTR_MIN_STACK_SIZE
	.align		4
.L_19:
        /*0078*/ 	.byte	0x04, 0x12
        /*007a*/ 	.short	(.L_21 - .L_20)
	.align		4
.L_20:
        /*007c*/ 	.word	index@(_Z21update_weights_kernelPfS_fi)
        /*0080*/ 	.word	0x00000000


	//----- nvinfo : EIATTR_MIN_STACK_SIZE
	.align		4
.L_21:
        /*0084*/ 	.byte	0x04, 0x12
        /*0086*/ 	.short	(.L_23 - .L_22)
	.align		4
.L_22:
        /*0088*/ 	.word	index@(_Z20calc_gradient_kernelPfS_S_ii)
        /*008c*/ 	.word	0x00000000


	//----- nvinfo : EIATTR_MIN_STACK_SIZE
	.align		4
.L_23:
        /*0090*/ 	.byte	0x04, 0x12
        /*0092*/ 	.short	(.L_25 - .L_24)
	.align		4
.L_24:
        /*0094*/ 	.word	index@(_Z13matmul_kernelPfS_S_iii)
        /*0098*/ 	.word	0x00000000


	//----- nvinfo : EIATTR_MIN_STACK_SIZE
	.align		4
.L_25:
        /*009c*/ 	.byte	0x04, 0x12
        /*009e*/ 	.short	(.L_27 - .L_26)
	.align		4
.L_26:
        /*00a0*/ 	.word	index@(_Z14sigmoid_kernelPfS_i)
        /*00a4*/ 	.word	0x00000000
.L_27:


//--------------------- .nv.compat                --------------------------
	.section	.nv.compat,"",@"SHT_CUDA_COMPAT_INFO"
	.align	4
        /*0000*/ 	.byte	0x02, 0x09, 0x00, 0x00, 0x02, 0x02, 0x01, 0x00, 0x02, 0x05, 0x05, 0x00, 0x03, 0x07, 0x01, 0x01
        /*0010*/ 	.byte	0x02, 0x03, 0x00, 0x00, 0x02, 0x06, 0x01, 0x00, 0x04, 0x0b, 0x08, 0x00, 0x01, 0x00, 0x00, 0x00
        /*0020*/ 	.byte	0x00, 0x00, 0x00, 0x00


//--------------------- .nv.info._Z21update_weights_kernelPfS_fi --------------------------
	.section	.nv.info._Z21update_weights_kernelPfS_fi,"",@"SHT_CUDA_INFO"
	.sectionflags	@""
	.align	4


	//----- nvinfo : EIATTR_CUDA_API_VERSION
	.align		4
        /*0000*/ 	.byte	0x04, 0x37
        /*0002*/ 	.short	(.L_29 - .L_28)
.L_28:
        /*0004*/ 	.word	0x00000082


	//----- nvinfo : EIATTR_KPARAM_INFO
	.align		4
.L_29:
        /*0008*/ 	.byte	0x04, 0x17
        /*000a*/ 	.short	(.L_31 - .L_30)
.L_30:
        /*000c*/ 	.word	0x00000000
        /*0010*/ 	.short	0x0003
        /*0012*/ 	.short	0x0014
        /*0014*/ 	.byte	0x00, 0xf0, 0x11, 0x00


	//----- nvinfo : EIATTR_KPARAM_INFO
	.align		4
.L_31:
        /*0018*/ 	.byte	0x04, 0x17
        /*001a*/ 	.short	(.L_33 - .L_32)
.L_32:
        /*001c*/ 	.word	0x00000000
        /*0020*/ 	.short	0x0002
        /*0022*/ 	.short	0x0010
        /*0024*/ 	.byte	0x00, 0xf0, 0x11, 0x00


	//----- nvinfo : EIATTR_KPARAM_INFO
	.align		4
.L_33:
        /*0028*/ 	.byte	0x04, 0x17
        /*002a*/ 	.short	(.L_35 - .L_34)
.L_34:
        /*002c*/ 	.word	0x00000000
        /*0030*/ 	.short	0x0001
        /*0032*/ 	.short	0x0008
        /*0034*/ 	.byte	0x00, 0xf5, 0x21, 0x00


	//----- nvinfo : EIATTR_KPARAM_INFO
	.align		4
.L_35:
        /*0038*/ 	.byte	0x04, 0x17
        /*003a*/ 	.short	(.L_37 - .L_36)
.L_36:
        /*003c*/ 	.word	0x00000000
        /*0040*/ 	.short	0x0000
        /*0042*/ 	.short	0x0000
        /*0044*/ 	.byte	0x00, 0xf5, 0x21, 0x00


	//----- nvinfo : EIATTR_SPARSE_MMA_MASK
	.align		4
.L_37:
        /*0048*/ 	.byte	0x03, 0x50
        /*004a*/ 	.short	0x0000


	//----- nvinfo : EIATTR_MAXREG_COUNT
	.align		4
        /*004c*/ 	.byte	0x03, 0x1b
        /*004e*/ 	.short	0x00ff


	//----- nvinfo : EIATTR_MERCURY_ISA_VERSION
	.align		4
        /*0050*/ 	.byte	0x03, 0x5f
        /*0052*/ 	.short	0x0101


	//----- nvinfo : EIATTR_VRC_CTA_INIT_COUNT
	.align		4
        /*0054*/ 	.byte	0x02, 0x4a
	.zero		1
	.zero		1


	//----- nvinfo : EIATTR_EXIT_INSTR_OFFSETS
	.align		4
        /*0058*/ 	.byte	0x04, 0x1c
        /*005a*/ 	.short	(.L_39 - .L_38)


	//   ....[0]....
.L_38:
        /*005c*/ 	.word	0x00000070


	//   ....[1]....
        /*0060*/ 	.word	0x00000120


	//----- nvinfo : EIATTR_CBANK_PARAM_SIZE
	.align		4
.L_39:
        /*0064*/ 	.byte	0x03, 0x19
        /*0066*/ 	.short	0x0018


	//----- nvinfo : EIATTR_PARAM_CBANK
	.align		4
        /*0068*/ 	.byte	0x04, 0x0a
        /*006a*/ 	.short	(.L_41 - .L_40)
	.align		4
.L_40:
        /*006c*/ 	.word	index@(.nv.constant0._Z21update_weights_kernelPfS_fi)
        /*0070*/ 	.short	0x0380
        /*0072*/ 	.short	0x0018


	//----- nvinfo : EIATTR_SW_WAR
	.align		4
.L_41:
        /*0074*/ 	.byte	0x04, 0x36
        /*0076*/ 	.short	(.L_43 - .L_42)
.L_42:
        /*0078*/ 	.word	0x00000008
.L_43:


//--------------------- .nv.info._Z20calc_gradient_kernelPfS_S_ii --------------------------
	.section	.nv.info._Z20calc_gradient_kernelPfS_S_ii,"",@"SHT_CUDA_INFO"
	.sectionflags	@""
	.align	4


	//----- nvinfo : EIATTR_CUDA_API_VERSION
	.align		4
        /*0000*/ 	.byte	0x04, 0x37
        /*0002*/ 	.short	(.L_45 - .L_44)
.L_44:
        /*0004*/ 	.word	0x00000082


	//----- nvinfo : EIATTR_KPARAM_INFO
	.align		4
.L_45:
        /*0008*/ 	.byte	0x04, 0x17
        /*000a*/ 	.short	(.L_47 - .L_46)
.L_46:
        /*000c*/ 	.word	0x00000000
        /*0010*/ 	.short	0x0004
        /*0012*/ 	.short	0x001c
        /*0014*/ 	.byte	0x00, 0xf0, 0x11, 0x00


	//----- nvinfo : EIATTR_KPARAM_INFO
	.align		4
.L_47:
        /*0018*/ 	.byte	0x04, 0x17
        /*001a*/ 	.short	(.L_49 - .L_48)
.L_48:
        /*001c*/ 	.word	0x00000000
        /*0020*/ 	.short	0x0003
        /*0022*/ 	.short	0x0018
        /*0024*/ 	.byte	0x00, 0xf0, 0x11, 0x00


	//----- nvinfo : EIATTR_KPARAM_INFO
	.align		4
.L_49:
        /*0028*/ 	.byte	0x04, 0x17
        /*002a*/ 	.short	(.L_51 - .L_50)
.L_50:
        /*002c*/ 	.word	0x00000000
        /*0030*/ 	.short	0x0002
        /*0032*/ 	.short	0x0010
        /*0034*/ 	.byte	0x00, 0xf5, 0x21, 0x00


	//----- nvinfo : EIATTR_KPARAM_INFO
	.align		4
.L_51:
        /*0038*/ 	.byte	0x04, 0x17
        /*003a*/ 	.short	(.L_53 - .L_52)
.L_52:
        /*003c*/ 	.word	0x00000000
        /*0040*/ 	.short	0x0001
        /*0042*/ 	.short	0x0008
        /*0044*/ 	.byte	0x00, 0xf5, 0x21, 0x00


	//----- nvinfo : EIATTR_KPARAM_INFO
	.align		4
.L_53:
        /*0048*/ 	.byte	0x04, 0x17
        /*004a*/ 	.short	(.L_55 - .L_54)
.L_54:
        /*004c*/ 	.word	0x00000000
        /*0050*/ 	.short	0x0000
        /*0052*/ 	.short	0x0000
        /*0054*/ 	.byte	0x00, 0xf5, 0x21, 0x00


	//----- nvinfo : EIATTR_SPARSE_MMA_MASK
	.align		4
.L_55:
        /*0058*/ 	.byte	0x03, 0x50
        /*005a*/ 	.short	0x0000


	//----- nvinfo : EIATTR_MAXREG_COUNT
	.align		4
        /*005c*/ 	.byte	0x03, 0x1b
        /*005e*/ 	.short	0x00ff


	//----- nvinfo : EIATTR_MERCURY_ISA_VERSION
	.align		4
        /*0060*/ 	.byte	0x03, 0x5f
        /*0062*/ 	.short	0x0101


	//----- nvinfo : EIATTR_VRC_CTA_INIT_COUNT
	.align		4
        /*0064*/ 	.byte	0x02, 0x4a
	.zero		1
	.zero		1


	//----- nvinfo : EIATTR_EXIT_INSTR_OFFSETS
	.align		4
        /*0068*/ 	.byte	0x04, 0x1c
        /*006a*/ 	.short	(.L_57 - .L_56)


	//   ....[0]....
.L_56:
        /*006c*/ 	.word	0x00000070


	//   ....[1]....
        /*0070*/ 	.word	0x00000cb0


	//----- nvinfo : EIATTR_CRS_STACK_SIZE
	.align		4
.L_57:
        /*0074*/ 	.byte	0x04, 0x1e
        /*0076*/ 	.short	(.L_59 - .L_58)
.L_58:
        /*0078*/ 	.word	0x00000000


	//----- nvinfo : EIATTR_CBANK_PARAM_SIZE
	.align		4
.L_59:
        /*007c*/ 	.byte	0x03, 0x19
        /*007e*/ 	.short	0x0020


	//----- nvinfo : EIATTR_PARAM_CBANK
	.align		4
        /*0080*/ 	.byte	0x04, 0x0a
        /*0082*/ 	.short	(.L_61 - .L_60)
	.align		4
.L_60:
        /*0084*/ 	.word	index@(.nv.constant0._Z20calc_gradient_kernelPfS_S_ii)
        /*0088*/ 	.short	0x0380
        /*008a*/ 	.short	0x0020


	//----- nvinfo : EIATTR_SW_WAR
	.align		4
.L_61:
        /*008c*/ 	.byte	0x04, 0x36
        /*008e*/ 	.short	(.L_63 - .L_62)
.L_62:
        /*0090*/ 	.word	0x00000008
.L_63:


//--------------------- .nv.info._Z13matmul_kernelPfS_S_iii --------------------------
	.section	.nv.info._Z13matmul_kernelPfS_S_iii,"",@"SHT_CUDA_INFO"
	.sectionflags	@""
	.align	4


	//----- nvinfo : EIATTR_CUDA_API_VERSION
	.align		4
        /*0000*/ 	.byte	0x04, 0x37
        /*0002*/ 	.short	(.L_65 - .L_64)
.L_64:
        /*0004*/ 	.word	0x00000082


	//----- nvinfo : EIATTR_KPARAM_INFO
	.align		4
.L_65:
        /*0008*/ 	.byte	0x04, 0x17
        /*000a*/ 	.short	(.L_67 - .L_66)
.L_66:
        /*000c*/ 	.word	0x00000000
        /*0010*/ 	.short	0x0005
        /*0012*/ 	.short	0x0020
        /*0014*/ 	.byte	0x00, 0xf0, 0x11, 0x00


	//----- nvinfo : EIATTR_KPARAM_INFO
	.align		4
.L_67:
        /*0018*/ 	.byte	0x04, 0x17
        /*001a*/ 	.short	(.L_69 - .L_68)
.L_68:
        /*001c*/ 	.word	0x00000000
        /*0020*/ 	.short	0x0004
        /*0022*/ 	.short	0x001c
        /*0024*/ 	.byte	0x00, 0xf0, 0x11, 0x00


	//----- nvinfo : EIATTR_KPARAM_INFO
	.align		4
.L_69:
        /*0028*/ 	.byte	0x04, 0x17
        /*002a*/ 	.short	(.L_71 - .L_70)
.L_70:
        /*002c*/ 	.word	0x00000000
        /*0030*/ 	.short	0x0003
        /*0032*/ 	.short	0x0018
        /*0034*/ 	.byte	0x00, 0xf0, 0x11, 0x00


	//----- nvinfo : EIATTR_KPARAM_INFO
	.align		4
.L_71:
        /*0038*/ 	.byte	0x04, 0x17
        /*003a*/ 	.short	(.L_73 - .L_72)
.L_72:
        /*003c*/ 	.word	0x00000000
        /*0040*/ 	.short	0x0002
        /*0042*/ 	.short	0x0010
        /*0044*/ 	.byte	0x00, 0xf5, 0x21, 0x00


	//----- nvinfo : EIATTR_KPARAM_INFO
	.align		4
.L_73:
        /*0048*/ 	.byte	0x04, 0x17
        /*004a*/ 	.short	(.L_75 - .L_74)
.L_74:
        /*004c*/ 	.word	0x00000000
        /*0050*/ 	.short	0x0001
        /*0052*/ 	.short	0x0008
        /*0054*/ 	.byte	0x00, 0xf5, 0x21, 0x00


	//----- nvinfo : EIATTR_KPARAM_INFO
	.align		4
.L_75:
        /*0058*/ 	.byte	0x04, 0x17
        /*005a*/ 	.short	(.L_77 - .L_76)
.L_76:
        /*005c*/ 	.word	0x00000000
        /*0060*/ 	.short	0x0000
        /*0062*/ 	.short	0x0000
        /*0064*/ 	.byte	0x00, 0xf5, 0x21, 0x00


	//----- nvinfo : EIATTR_SPARSE_MMA_MASK
	.align		4
.L_77:
        /*0068*/ 	.byte	0x03, 0x50
        /*006a*/ 	.short	0x0000


	//----- nvinfo : EIATTR_MAXREG_COUNT
	.align		4
        /*006c*/ 	.byte	0x03, 0x1b
        /*006e*/ 	.short	0x00ff


	//----- nvinfo : EIATTR_MERCURY_ISA_VERSION
	.align		4
        /*0070*/ 	.byte	0x03, 0x5f
        /*0072*/ 	.short	0x0101


	//----- nvinfo : EIATTR_VRC_CTA_INIT_COUNT
	.align		4
        /*0074*/ 	.byte	0x02, 0x4a
	.zero		1
	.zero		1


	//----- nvinfo : EIATTR_EXIT_INSTR_OFFSETS
	.align		4
        /*0078*/ 	.byte	0x04, 0x1c
        /*007a*/ 	.short	(.L_79 - .L_78)


	//   ....[0]....
.L_78:
        /*007c*/ 	.word	0x00000070


	//   ....[1]....
        /*0080*/ 	.word	0x00000890


	//----- nvinfo : EIATTR_CBANK_PARAM_SIZE
	.align		4
.L_79:
        /*0084*/ 	.byte	0x03, 0x19
        /*0086*/ 	.short	0x0024


	//----- nvinfo : EIATTR_PARAM_CBANK
	.align		4
        /*0088*/ 	.byte	0x04, 0x0a
        /*008a*/ 	.short	(.L_81 - .L_80)
	.align		4
.L_80:
        /*008c*/ 	.word	index@(.nv.constant0._Z13matmul_kernelPfS_S_iii)
        /*0090*/ 	.short	0x0380
        /*0092*/ 	.short	0x0024


	//----- nvinfo : EIATTR_SW_WAR
	.align		4
.L_81:
        /*0094*/ 	.byte	0x04, 0x36
        /*0096*/ 	.short	(.L_83 - .L_82)
.L_82:
        /*0098*/ 	.word	0x00000008
.L_83:


//--------------------- .nv.info._Z14sigmoid_kernelPfS_i --------------------------
	.section	.nv.info._Z14sigmoid_kernelPfS_i,"",@"SHT_CUDA_INFO"
	.sectionflags	@""
	.align	4


	//----- nvinfo : EIATTR_CUDA_API_VERSION
	.align		4
        /*0000*/ 	.byte	0x04, 0x37
        /*0002*/ 	.short	(.L_85 - .L_84)
.L_84:
        /*0004*/ 	.word	0x00000082


	//----- nvinfo : EIATTR_KPARAM_INFO
	.align		4
.L_85:
        /*0008*/ 	.byte	0x04, 0x17
        /*000a*/ 	.short	(.L_87 - .L_86)
.L_86:
        /*000c*/ 	.word	0x00000000
        /*0010*/ 	.short	0x0002
        /*0012*/ 	.short	0x0010
        /*0014*/ 	.byte	0x00, 0xf0, 0x11, 0x00


	//----- nvinfo : EIATTR_KPARAM_INFO
	.align		4
.L_87:
        /*0018*/ 	.byte	0x04, 0x17
        /*001a*/ 	.short	(.L_89 - .L_88)
.L_88:
        /*001c*/ 	.word	0x00000000
        /*0020*/ 	.short	0x0001
        /*0022*/ 	.short	0x0008
        /*0024*/ 	.byte	0x00, 0xf5, 0x21, 0x00


	//----- nvinfo : EIATTR_KPARAM_INFO
	.align		4
.L_89:
        /*0028*/ 	.byte	0x04, 0x17
        /*002a*/ 	.short	(.L_91 - .L_90)
.L_90:
        /*002c*/ 	.word	0x00000000
        /*0030*/ 	.short	0x0000
        /*0032*/ 	.short	0x0000
        /*0034*/ 	.byte	0x00, 0xf5, 0x21, 0x00


	//----- nvinfo : EIATTR_SPARSE_MMA_MASK
	.align		4
.L_91:
        /*0038*/ 	.byte	0x03, 0x50
        /*003a*/ 	.short	0x0000


	//----- nvinfo : EIATTR_MAXREG_COUNT
	.align		4
        /*003c*/ 	.byte	0x03, 0x1b
        /*003e*/ 	.short	0x00ff


	//----- nvinfo : EIATTR_MERCURY_ISA_VERSION
	.align		4
        /*0040*/ 	.byte	0x03, 0x5f
        /*0042*/ 	.short	0x0101


	//----- nvinfo : EIATTR_VRC_CTA_INIT_COUNT
	.align		4
        /*0044*/ 	.byte	0x02, 0x4a
	.zero		1
	.zero		1


	//----- nvinfo : EIATTR_EXIT_INSTR_OFFSETS
	.align		4
        /*0048*/ 	.byte	0x04, 0x1c
        /*004a*/ 	.short	(.L_93 - .L_92)


	//   ....[0]....
.L_92:
        /*004c*/ 	.word	0x00000070


	//   ....[1]....
        /*0050*/ 	.word	0x00000260


	//----- nvinfo : EIATTR_CRS_STACK_SIZE
	.align		4
.L_93:
        /*0054*/ 	.byte	0x04, 0x1e
        /*0056*/ 	.short	(.L_95 - .L_94)
.L_94:
        /*0058*/ 	.word	0x00000000


	//----- nvinfo : EIATTR_CBANK_PARAM_SIZE
	.align		4
.L_95:
        /*005c*/ 	.byte	0x03, 0x19
        /*005e*/ 	.short	0x0014


	//----- nvinfo : EIATTR_PARAM_CBANK
	.align		4
        /*0060*/ 	.byte	0x04, 0x0a
        /*0062*/ 	.short	(.L_97 - .L_96)
	.align		4
.L_96:
        /*0064*/ 	.word	index@(.nv.constant0._Z14sigmoid_kernelPfS_i)
        /*0068*/ 	.short	0x0380
        /*006a*/ 	.short	0x0014


	//----- nvinfo : EIATTR_SW_WAR
	.align		4
.L_97:
        /*006c*/ 	.byte	0x04, 0x36
        /*006e*/ 	.short	(.L_99 - .L_98)
.L_98:
        /*0070*/ 	.word	0x00000008
.L_99:


//--------------------- .nv.callgraph             --------------------------
	.section	.nv.callgraph,"",@"SHT_CUDA_CALLGRAPH"
	.align	4
	.sectionentsize	8
	.align		4
        /*0000*/ 	.word	0x00000000
	.align		4
        /*0004*/ 	.word	0xffffffff
	.align		4
        /*0008*/ 	.word	0x00000000
	.align		4
        /*000c*/ 	.word	0xfffffffe
	.align		4
        /*0010*/ 	.word	0x00000000
	.align		4
        /*0014*/ 	.word	0xfffffffd
	.align		4
        /*0018*/ 	.word	0x00000000
	.align		4
        /*001c*/ 	.word	0xfffffffc


//--------------------- .text._Z21update_weights_kernelPfS_fi --------------------------
	.section	.text._Z21update_weights_kernelPfS_fi,"ax",@progbits
	.align	128
        .global         _Z21update_weights_kernelPfS_fi
        .type           _Z21update_weights_kernelPfS_fi,@function
        .size           _Z21update_weights_kernelPfS_fi,(.L_x_36 - _Z21update_weights_kernelPfS_fi)
        .other          _Z21update_weights_kernelPfS_fi,@"STO_CUDA_ENTRY STV_DEFAULT"
_Z21update_weights_kernelPfS_fi:
.text._Z21update_weights_kernelPfS_fi:
[----:B------:R-:W-:Y:S01]  /*0000*/  LDC R1, c[0x0][0x37c] ;  /* 0x0000df00ff017b82 */ /* 0x000fe20000000800 */
[----:B------:R-:W0:Y:S07]  /*0010*/  S2R R7, SR_TID.X ;  /* 0x0000000000077919 */ /* 0x000e2e0000002100 */
[----:B------:R-:W0:Y:S01]  /*0020*/  S2UR UR4, SR_CTAID.X ;  /* 0x00000000000479c3 */ /* 0x000e220000002500 */
[----:B------:R-:W1:Y:S07]  /*0030*/  LDCU UR5, c[0x0][0x394] ;  /* 0x00007280ff0577ac */ /* 0x000e6e0008000800 */
[----:B------:R-:W0:Y:S02]  /*0040*/  LDC R0, c[0x0][0x360] ;  /* 0x0000d800ff007b82 */ /* 0x000e240000000800 */
[----:B0-----:R-:W-:-:S05]  /*0050*/  IMAD R7, R0, UR4, R7 ;  /* 0x0000000400077c24 */ /* 0x001fca000f8e0207 */
[----:B-1----:R-:W-:-:S13]  /*0060*/  ISETP.GE.AND P0, PT, R7, UR5, PT ;  /* 0x0000000507007c0c */ /* 0x002fda000bf06270 */
[----:B------:R-:W-:Y:S05]  /*0070*/  @P0 EXIT ;  /* 0x000000000000094d */ /* 0x000fea0003800000 */
[----:B------:R-:W0:Y:S01]  /*0080*/  LDC.64 R2, c[0x0][0x388] ;  /* 0x0000e200ff027b82 */ /* 0x000e220000000a00 */
[----:B------:R-:W1:Y:S01]  /*0090*/  LDCU.64 UR4, c[0x0][0x358] ;  /* 0x00006b00ff0477ac */ /* 0x000e620008000a00 */
[----:B------:R-:W2:Y:S06]  /*00a0*/  LDCU UR6, c[0x0][0x390] ;  /* 0x00007200ff0677ac */ /* 0x000eac0008000800 */
[----:B------:R-:W3:Y:S01]  /*00b0*/  LDC.64 R4, c[0x0][0x380] ;  /* 0x0000e000ff047b82 */ /* 0x000ee20000000a00 */
[----:B0-----:R-:W-:-:S06]  /*00c0*/  IMAD.WIDE R2, R7, 0x4, R2 ;  /* 0x0000000407027825 */ /* 0x001fcc00078e0202 */
[----:B-1----:R-:W2:Y:S01]  /*00d0*/  LDG.E R2, desc[UR4][R2.64] ;  /* 0x0000000402027981 */ /* 0x002ea2000c1e1900 */
[----:B---3--:R-:W-:-:S05]  /*00e0*/  IMAD.WIDE R4, R7, 0x4, R4 ;  /* 0x0000000407047825 */ /* 0x008fca00078e0204 */
[----:B------:R-:W2:Y:S02]  /*00f0*/  LDG.E R7, desc[UR4][R4.64] ;  /* 0x0000000404077981 */ /* 0x000ea4000c1e1900 */
[----:B--2---:R-:W-:-:S05]  /*0100*/  FFMA R7, -R2, UR6, R7 ;  /* 0x0000000602077c23 */ /* 0x004fca0008000107 */
[----:B------:R-:W-:Y:S01]  /*0110*/  STG.E desc[UR4][R4.64], R7 ;  /* 0x0000000704007986 */ /* 0x000fe2000c101904 */
[----:B------:R-:W-:Y:S05]  /*0120*/  EXIT ;  /* 0x000000000000794d */ /* 0x000fea0003800000 */
.L_x_0:
[----:B------:R-:W-:-:S00]  /*0130*/  BRA `(.L_x_0) ;  /* 0xfffffffc00fc7947 */ /* 0x000fc0000383ffff */
[----:B------:R-:W-:-:S00]  /*0140*/  NOP ;  /* 0x0000000000007918 */ /* 0x000fc00000000000 */
        /* <DEDUP_REMOVED lines=11> */
.L_x_36:


//--------------------- .text._Z20calc_gradient_kernelPfS_S_ii --------------------------
	.section	.text._Z20calc_gradient_kernelPfS_S_ii,"ax",@progbits
	.align	128
        .global         _Z20calc_gradient_kernelPfS_S_ii
        .type           _Z20calc_gradient_kernelPfS_S_ii,@function
        .size           _Z20calc_gradient_kernelPfS_S_ii,(.L_x_34 - _Z20calc_gradient_kernelPfS_S_ii)
        .other          _Z20calc_gradient_kernelPfS_S_ii,@"STO_CUDA_ENTRY STV_DEFAULT"
_Z20calc_gradient_kernelPfS_S_ii:
.text._Z20calc_gradient_kernelPfS_S_ii:
[----:B------:R-:W-:Y:S01]  /*0000*/  LDC R1, c[0x0][0x37c] ;  /* 0x0000df00ff017b82 */ /* 0x000fe20000000800 */
[----:B------:R-:W0:Y:S07]  /*0010*/  S2R R3, SR_TID.X ;  /* 0x0000000000037919 */ /* 0x000e2e0000002100 */
[----:B------:R-:W0:Y:S08]  /*0020*/  S2UR UR4, SR_CTAID.X ;  /* 0x00000000000479c3 */ /* 0x000e300000002500 */
[----:B------:R-:W0:Y:S08]  /*0030*/  LDC R2, c[0x0][0x360] ;  /* 0x0000d800ff027b82 */ /* 0x000e300000000800 */
[----:B------:R-:W1:Y:S01]  /*0040*/  LDC R0, c[0x0][0x398] ;  /* 0x0000e600ff007b82 */ /* 0x000e620000000800 */
[----:B0-----:R-:W-:-:S05]  /*0050*/  IMAD R3, R2, UR4, R3 ;  /* 0x0000000402037c24 */ /* 0x001fca000f8e0203 */
[----:B-1----:R-:W-:-:S13]  /*0060*/  ISETP.GE.AND P0, PT, R3, R0, PT ;  /* 0x000000000300720c */ /* 0x002fda0003f06270 */
[----:B------:R-:W-:Y:S05]  /*0070*/  @P0 EXIT ;  /* 0x000000000000094d */ /* 0x000fea0003800000 */
[----:B------:R-:W0:Y:S01]  /*0080*/  LDCU UR9, c[0x0][0x39c] ;  /* 0x00007380ff0977ac */ /* 0x000e220008000800 */
[----:B------:R-:W-:Y:S01]  /*0090*/  HFMA2 R16, -RZ, RZ, 0, 0 ;  /* 0x00000000ff107431 */ /* 0x000fe200000001ff */
[----:B------:R-:W1:Y:S01]  /*00a0*/  LDCU.64 UR10, c[0x0][0x358] ;  /* 0x00006b00ff0a77ac */ /* 0x000e620008000a00 */
[----:B0-----:R-:W-:-:S09]  /*00b0*/  UISETP.GE.AND UP0, UPT, UR9, 0x1, UPT ;  /* 0x000000010900788c */ /* 0x001fd2000bf06270 */
[----:B-1----:R-:W-:Y:S05]  /*00c0*/  BRA.U !UP0, `(.L_x_1) ;  /* 0x0000000908b47547 */ /* 0x002fea000b800000 */
[----:B------:R-:W-:Y:S01]  /*00d0*/  UISETP.GE.U32.AND UP1, UPT, UR9, 0x10, UPT ;  /* 0x000000100900788c */ /* 0x000fe2000bf26070 */
[----:B------:R-:W-:Y:S01]  /*00e0*/  MOV R16, RZ ;  /* 0x000000ff00107202 */ /* 0x000fe20000000f00 */
[----:B------:R-:W-:Y:S01]  /*00f0*/  ULOP3.LUT UR6, UR9, 0xf, URZ, 0xc0, !UPT ;  /* 0x0000000f09067892 */ /* 0x000fe2000f8ec0ff */
[----:B------:R-:W-:-:S03]  /*0100*/  MOV R2, RZ ;  /* 0x000000ff00027202 */ /* 0x000fc60000000f00 */
[----:B------:R-:W-:-:S03]  /*0110*/  UISETP.NE.AND UP0, UPT, UR6, URZ, UPT ;  /* 0x000000ff0600728c */ /* 0x000fc6000bf05270 */
[----:B------:R-:W-:Y:S08]  /*0120*/  BRA.U !UP1, `(.L_x_2) ;  /* 0x0000000509447547 */ /* 0x000ff0000b800000 */
[----:B------:R-:W0:Y:S01]  /*0130*/  LDCU.64 UR4, c[0x0][0x390] ;  /* 0x00007200ff0477ac */ /* 0x000e220008000a00 */
[----:B------:R-:W-:Y:S02]  /*0140*/  MOV R16, RZ ;  /* 0x000000ff00107202 */ /* 0x000fe40000000f00 */
[----:B------:R-:W-:Y:S01]  /*0150*/  MOV R5, R3 ;  /* 0x0000000300057202 */ /* 0x000fe20000000f00 */
[----:B------:R-:W-:-:S04]  /*0160*/  ULOP3.LUT UR7, UR9, 0x7ffffff0, URZ, 0xc0, !UPT ;  /* 0x7ffffff009077892 */ /* 0x000fc8000f8ec0ff */
[----:B------:R-:W-:Y:S02]  /*0170*/  UIADD3 UR8, UPT, UPT, -UR7, URZ, URZ ;  /* 0x000000ff07087290 */ /* 0x000fe4000fffe1ff */
[----:B------:R-:W-:Y:S01]  /*0180*/  MOV R2, UR7 ;  /* 0x0000000700027c02 */ /* 0x000fe20008000f00 */
[----:B0-----:R-:W-:-:S04]  /*0190*/  UIADD3 UR4, UP1, UPT, UR4, 0x20, URZ ;  /* 0x0000002004047890 */ /* 0x001fc8000ff3e0ff */
[----:B------:R-:W-:Y:S02]  /*01a0*/  UIADD3.X UR5, UPT, UPT, URZ, UR5, URZ, UP1, !UPT ;  /* 0x00000005ff057290 */ /* 0x000fe40008ffe4ff */
[----:B------:R-:W-:-:S04]  /*01b0*/  MOV R10, UR4 ;  /* 0x00000004000a7c02 */ /* 0x000fc80008000f00 */
[----:B------:R-:W-:-:S07]  /*01c0*/  MOV R11, UR5 ;  /* 0x00000005000b7c02 */ /* 0x000fce0008000f00 */
.L_x_3:
[----:B------:R-:W0:Y:S01]  /*01d0*/  LDC.64 R8, c[0x0][0x388] ;  /* 0x0000e200ff087b82 */ /* 0x000e220000000a00 */
[----:B------:R-:W2:Y:S04]  /*01e0*/  LDG.E R17, desc[UR10][R10.64+-0x20] ;  /* 0xffffe00a0a117981 */ /* 0x000ea8000c1e1900 */
[----:B------:R-:W3:Y:S04]  /*01f0*/  LDG.E R19, desc[UR10][R10.64+-0x1c] ;  /* 0xffffe40a0a137981 */ /* 0x000ee8000c1e1900 */
[----:B------:R-:W4:Y:S04]  /*0200*/  LDG.E R27, desc[UR10][R10.64+-0x18] ;  /* 0xffffe80a0a1b7981 */ /* 0x000f28000c1e1900 */
[----:B------:R-:W5:Y:S04]  /*0210*/  LDG.E R7, desc[UR10][R10.64+-0x14] ;  /* 0xffffec0a0a077981 */ /* 0x000f68000c1e1900 */
[----:B------:R-:W5:Y:S01]  /*0220*/  LDG.E R20, desc[UR10][R10.64+-0x8] ;  /* 0xfffff80a0a147981 */ /* 0x000f62000c1e1900 */
[----:B0-----:R-:W-:-:S05]  /*0230*/  IMAD.WIDE R8, R5, 0x4, R8 ;  /* 0x0000000405087825 */ /* 0x001fca00078e0208 */
[----:B------:R-:W2:Y:S01]  /*0240*/  LDG.E R26, desc[UR10][R8.64] ;  /* 0x0000000a081a7981 */ /* 0x000ea2000c1e1900 */
[----:B------:R-:W-:-:S05]  /*0250*/  IMAD.WIDE R12, R0, 0x4, R8 ;  /* 0x00000004000c7825 */ /* 0x000fca00078e0208 */
[----:B------:R-:W3:Y:S01]  /*0260*/  LDG.E R18, desc[UR10][R12.64] ;  /* 0x0000000a0c127981 */ /* 0x000ee2000c1e1900 */
[----:B------:R-:W-:-:S03]  /*0270*/  IMAD.WIDE R22, R0, 0x4, R12 ;  /* 0x0000000400167825 */ /* 0x000fc600078e020c */
[----:B------:R-:W5:Y:S01]  /*0280*/  LDG.E R9, desc[UR10][R10.64+-0x10] ;  /* 0xfffff00a0a097981 */ /* 0x000f62000c1e1900 */
[----:B------:R-:W-:-:S03]  /*0290*/  IMAD.WIDE R14, R0, 0x4, R22 ;  /* 0x00000004000e7825 */ /* 0x000fc600078e0216 */
[----:B------:R-:W4:Y:S04]  /*02a0*/  LDG.E R24, desc[UR10][R22.64] ;  /* 0x0000000a16187981 */ /* 0x000f28000c1e1900 */
[----:B------:R-:W5:Y:S01]  /*02b0*/  LDG.E R4, desc[UR10][R14.64] ;  /* 0x0000000a0e047981 */ /* 0x000f62000c1e1900 */
[----:B------:R-:W-:-:S03]  /*02c0*/  IMAD.WIDE R28, R0, 0x4, R14 ;  /* 0x00000004001c7825 */ /* 0x000fc600078e020e */
[----:B------:R-:W5:Y:S04]  /*02d0*/  LDG.E R8, desc[UR10][R10.64+-0xc] ;  /* 0xfffff40a0a087981 */ /* 0x000f68000c1e1900 */
[----:B------:R0:W5:Y:S02]  /*02e0*/  LDG.E R6, desc[UR10][R28.64] ;  /* 0x0000000a1c067981 */ /* 0x000164000c1e1900 */
[----:B0-----:R-:W-:-:S05]  /*02f0*/  IMAD.WIDE R28, R0, 0x4, R28 ;  /* 0x00000004001c7825 */ /* 0x001fca00078e021c */
[----:B------:R-:W5:Y:S01]  /*0300*/  LDG.E R21, desc[UR10][R28.64] ;  /* 0x0000000a1c157981 */ /* 0x000f62000c1e1900 */
[----:B------:R-:W-:-:S05]  /*0310*/  IMAD.WIDE R22, R0, 0x4, R28 ;  /* 0x0000000400167825 */ /* 0x000fca00078e021c */
[----:B------:R0:W5:Y:S01]  /*0320*/  LDG.E R25, desc[UR10][R22.64] ;  /* 0x0000000a16197981 */ /* 0x000162000c1e1900 */
[----:B------:R-:W-:-:S03]  /*0330*/  IMAD.WIDE R12, R0, 0x4, R22 ;  /* 0x00000004000c7825 */ /* 0x000fc600078e0216 */
[----:B------:R-:W5:Y:S01]  /*0340*/  LDG.E R29, desc[UR10][R10.64+-0x4] ;  /* 0xfffffc0a0a1d7981 */ /* 0x000f62000c1e1900 */
[----:B------:R-:W-:-:S03]  /*0350*/  IMAD.WIDE R14, R0, 0x4, R12 ;  /* 0x00000004000e7825 */ /* 0x000fc600078e020c */
[----:B------:R-:W5:Y:S04]  /*0360*/  LDG.E R12, desc[UR10][R12.64] ;  /* 0x0000000a0c0c7981 */ /* 0x000f68000c1e1900 */
[----:B------:R-:W5:Y:S01]  /*0370*/  LDG.E R13, desc[UR10][R10.64+0x8] ;  /* 0x0000080a0a0d7981 */ /* 0x000f62000c1e1900 */
[----:B--2---:R-:W-:Y:S01]  /*0380*/  FFMA R26, R26, R17, R16 ;  /* 0x000000111a1a7223 */ /* 0x004fe20000000010 */
[----:B------:R-:W-:Y:S02]  /*0390*/  IMAD.WIDE R16, R0, 0x4, R14 ;  /* 0x0000000400107825 */ /* 0x000fe400078e020e */
[----:B------:R-:W2:Y:S02]  /*03a0*/  LDG.E R14, desc[UR10][R14.64] ;  /* 0x0000000a0e0e7981 */ /* 0x000ea4000c1e1900 */
[----:B---3--:R-:W-:Y:S01]  /*03b0*/  FFMA R26, R18, R19, R26 ;  /* 0x00000013121a7223 */ /* 0x008fe2000000001a */
[----:B------:R-:W-:-:S02]  /*03c0*/  IMAD.WIDE R18, R0, 0x4, R16 ;  /* 0x0000000400127825 */ /* 0x000fc400078e0210 */
[----:B------:R-:W3:Y:S02]  /*03d0*/  LDG.E R16, desc[UR10][R16.64] ;  /* 0x0000000a10107981 */ /* 0x000ee4000c1e1900 */
[----:B0-----:R-:W-:-:S04]  /*03e0*/  IMAD.WIDE R22, R0, 0x4, R18 ;  /* 0x0000000400167825 */ /* 0x001fc800078e0212 */
[----:B----4-:R-:W-:Y:S01]  /*03f0*/  FFMA R27, R24, R27, R26 ;  /* 0x0000001b181b7223 */ /* 0x010fe2000000001a */
[----:B------:R-:W4:Y:S04]  /*0400*/  LDG.E R18, desc[UR10][R18.64] ;  /* 0x0000000a12127981 */ /* 0x000f28000c1e1900 */
[----:B------:R-:W2:Y:S01]  /*0410*/  LDG.E R24, desc[UR10][R10.64] ;  /* 0x0000000a0a187981 */ /* 0x000ea2000c1e1900 */
[----:B-----5:R-:W-:Y:S01]  /*0420*/  FFMA R7, R4, R7, R27 ;  /* 0x0000000704077223 */ /* 0x020fe2000000001b */
[----:B------:R-:W-:Y:S02]  /*0430*/  IMAD.WIDE R26, R0, 0x4, R22 ;  /* 0x00000004001a7825 */ /* 0x000fe400078e0216 */
[----:B------:R-:W3:Y:S02]  /*0440*/  LDG.E R4, desc[UR10][R10.64+0x4] ;  /* 0x0000040a0a047981 */ /* 0x000ee4000c1e1900 */
[----:B------:R-:W-:Y:S01]  /*0450*/  FFMA R28, R6, R9, R7 ;  /* 0x00000009061c7223 */ /* 0x000fe20000000007 */
[C---:B------:R-:W-:Y:S01]  /*0460*/  IMAD.WIDE R6, R0.reuse, 0x4, R26 ;  /* 0x0000000400067825 */ /* 0x040fe200078e021a */
[----:B------:R-:W5:Y:S04]  /*0470*/  LDG.E R22, desc[UR10][R22.64] ;  /* 0x0000000a16167981 */ /* 0x000f68000c1e1900 */
[----:B------:R-:W5:Y:S04]  /*0480*/  LDG.E R15, desc[UR10][R10.64+0xc] ;  /* 0x00000c0a0a0f7981 */ /* 0x000f68000c1e1900 */
[----:B------:R-:W5:Y:S04]  /*0490*/  LDG.E R26, desc[UR10][R26.64] ;  /* 0x0000000a1a1a7981 */ /* 0x000f68000c1e1900 */
[----:B------:R-:W5:Y:S01]  /*04a0*/  LDG.E R17, desc[UR10][R10.64+0x10] ;  /* 0x0000100a0a117981 */ /* 0x000f62000c1e1900 */
[----:B------:R-:W-:Y:S01]  /*04b0*/  FFMA R28, R21, R8, R28 ;  /* 0x00000008151c7223 */ /* 0x000fe2000000001c */
[----:B------:R-:W-:-:S02]  /*04c0*/  IMAD.WIDE R8, R0, 0x4, R6 ;  /* 0x0000000400087825 */ /* 0x000fc400078e0206 */
[----:B------:R0:W5:Y:S04]  /*04d0*/  LDG.E R6, desc[UR10][R6.64] ;  /* 0x0000000a06067981 */ /* 0x000168000c1e1900 */
[----:B------:R-:W5:Y:S04]  /*04e0*/  LDG.E R23, desc[UR10][R10.64+0x14] ;  /* 0x0000140a0a177981 */ /* 0x000f68000c1e1900 */
[----:B------:R-:W5:Y:S01]  /*04f0*/  LDG.E R19, desc[UR10][R8.64] ;  /* 0x0000000a08137981 */ /* 0x000f62000c1e1900 */
[----:B0-----:R-:W-:Y:S01]  /*0500*/  FFMA R7, R25, R20, R28 ;  /* 0x0000001419077223 */ /* 0x001fe2000000001c */
[----:B------:R-:W-:-:S02]  /*0510*/  IMAD.WIDE R20, R0, 0x4, R8 ;  /* 0x0000000400147825 */ /* 0x000fc400078e0208 */
[----:B------:R-:W5:Y:S04]  /*0520*/  LDG.E R28, desc[UR10][R10.64+0x18] ;  /* 0x0000180a0a1c7981 */ /* 0x000f68000c1e1900 */
[----:B------:R0:W5:Y:S04]  /*0530*/  LDG.E R25, desc[UR10][R10.64+0x1c] ;  /* 0x00001c0a0a197981 */ /* 0x000168000c1e1900 */
[----:B------:R-:W5:Y:S01]  /*0540*/  LDG.E R20, desc[UR10][R20.64] ;  /* 0x0000000a14147981 */ /* 0x000f62000c1e1900 */
[----:B------:R-:W-:Y:S01]  /*0550*/  FFMA R29, R12, R29, R7 ;  /* 0x0000001d0c1d7223 */ /* 0x000fe20000000007 */
[----:B------:R-:W-:-:S04]  /*0560*/  UIADD3 UR8, UPT, UPT, UR8, 0x10, URZ ;  /* 0x0000001008087890 */ /* 0x000fc8000fffe0ff */
[----:B------:R-:W-:Y:S01]  /*0570*/  UISETP.NE.AND UP1, UPT, UR8, URZ, UPT ;  /* 0x000000ff0800728c */ /* 0x000fe2000bf25270 */
[----:B0-----:R-:W-:Y:S02]  /*0580*/  IADD3 R10, P0, PT, R10, 0x40, RZ ;  /* 0x000000400a0a7810 */ /* 0x001fe40007f1e0ff */
[----:B------:R-:W-:Y:S02]  /*0590*/  LEA R5, R0, R5, 0x4 ;  /* 0x0000000500057211 */ /* 0x000fe400078e20ff */
[----:B------:R-:W-:Y:S01]  /*05a0*/  IADD3.X R11, PT, PT, RZ, R11, RZ, P0, !PT ;  /* 0x0000000bff0b7210 */ /* 0x000fe200007fe4ff */
[----:B--2---:R-:W-:-:S04]  /*05b0*/  FFMA R29, R14, R24, R29 ;  /* 0x000000180e1d7223 */ /* 0x004fc8000000001d */
[----:B---3--:R-:W-:-:S04]  /*05c0*/  FFMA R29, R16, R4, R29 ;  /* 0x00000004101d7223 */ /* 0x008fc8000000001d */
[----:B----4-:R-:W-:-:S04]  /*05d0*/  FFMA R13, R18, R13, R29 ;  /* 0x0000000d120d7223 */ /* 0x010fc8000000001d */
[----:B-----5:R-:W-:-:S04]  /*05e0*/  FFMA R13, R22, R15, R13 ;  /* 0x0000000f160d7223 */ /* 0x020fc8000000000d */
[----:B------:R-:W-:-:S04]  /*05f0*/  FFMA R13, R26, R17, R13 ;  /* 0x000000111a0d7223 */ /* 0x000fc8000000000d */
[----:B------:R-:W-:-:S04]  /*0600*/  FFMA R6, R6, R23, R13 ;  /* 0x0000001706067223 */ /* 0x000fc8000000000d */
[----:B------:R-:W-:-:S04]  /*0610*/  FFMA R19, R19, R28, R6 ;  /* 0x0000001c13137223 */ /* 0x000fc80000000006 */
[----:B------:R-:W-:Y:S01]  /*0620*/  FFMA R16, R20, R25, R19 ;  /* 0x0000001914107223 */ /* 0x000fe20000000013 */
[----:B------:R-:W-:Y:S06]  /*0630*/  BRA.U UP1, `(.L_x_3) ;  /* 0xfffffff901e47547 */ /* 0x000fec000b83ffff */
.L_x_2:
[----:B------:R-:W-:Y:S05]  /*0640*/  BRA.U !UP0, `(.L_x_1) ;  /* 0x0000000508547547 */ /* 0x000fea000b800000 */
[----:B------:R-:W-:Y:S02]  /*0650*/  UISETP.GE.U32.AND UP0, UPT, UR6, 0x8, UPT ;  /* 0x000000080600788c */ /* 0x000fe4000bf06070 */
[----:B------:R-:W-:-:S04]  /*0660*/  ULOP3.LUT UR5, UR9, 0x7, URZ, 0xc0, !UPT ;  /* 0x0000000709057892 */ /* 0x000fc8000f8ec0ff */
[----:B------:R-:W-:-:S03]  /*0670*/  UISETP.NE.AND UP1, UPT, UR5, URZ, UPT ;  /* 0x000000ff0500728c */ /* 0x000fc6000bf25270 */
[----:B------:R-:W-:Y:S08]  /*0680*/  BRA.U !UP0, `(.L_x_4) ;  /* 0x0000000108947547 */ /* 0x000ff0000b800000 */
[----:B------:R-:W0:Y:S01]  /*0690*/  LDC.64 R12, c[0x0][0x388] ;  /* 0x0000e200ff0c7b82 */ /* 0x000e220000000a00 */
[----:B------:R-:W-:-:S07]  /*06a0*/  IMAD R7, R2, R0, R3 ;  /* 0x0000000002077224 */ /* 0x000fce00078e0203 */
[----:B------:R-:W1:Y:S01]  /*06b0*/  LDC.64 R4, c[0x0][0x390] ;  /* 0x0000e400ff047b82 */ /* 0x000e620000000a00 */
[----:B0-----:R-:W-:-:S05]  /*06c0*/  IMAD.WIDE R12, R7, 0x4, R12 ;  /* 0x00000004070c7825 */ /* 0x001fca00078e020c */
[----:B------:R0:W2:Y:S01]  /*06d0*/  LDG.E R21, desc[UR10][R12.64] ;  /* 0x0000000a0c157981 */ /* 0x0000a2000c1e1900 */
[----:B------:R-:W-:-:S04]  /*06e0*/  IMAD.WIDE R14, R0, 0x4, R12 ;  /* 0x00000004000e7825 */ /* 0x000fc800078e020c */
[----:B-1----:R-:W-:Y:S01]  /*06f0*/  IMAD.WIDE.U32 R4, R2, 0x4, R4 ;  /* 0x0000000402047825 */ /* 0x002fe200078e0004 */
[----:B------:R1:W3:Y:S03]  /*0700*/  LDG.E R18, desc[UR10][R14.64] ;  /* 0x0000000a0e127981 */ /* 0x0002e6000c1e1900 */
[C---:B------:R-:W-:Y:S01]  /*0710*/  IMAD.WIDE R24, R0.reuse, 0x4, R14 ;  /* 0x0000000400187825 */ /* 0x040fe200078e020e */
[----:B------:R-:W2:Y:S04]  /*0720*/  LDG.E R17, desc[UR10][R4.64] ;  /* 0x0000000a04117981 */ /* 0x000ea8000c1e1900 */
[----:B------:R-:W3:Y:S01]  /*0730*/  LDG.E R19, desc[UR10][R4.64+0x4] ;  /* 0x0000040a04137981 */ /* 0x000ee2000c1e1900 */
[----:B------:R-:W-:-:S03]  /*0740*/  IMAD.WIDE R8, R0, 0x4, R24 ;  /* 0x0000000400087825 */ /* 0x000fc600078e0218 */
[----:B------:R-:W4:Y:S01]  /*0750*/  LDG.E R20, desc[UR10][R24.64] ;  /* 0x0000000a18147981 */ /* 0x000f22000c1e1900 */
[----:B------:R-:W-:-:S03]  /*0760*/  IMAD.WIDE R10, R0, 0x4, R8 ;  /* 0x00000004000a7825 */ /* 0x000fc600078e0208 */
[----:B------:R-:W4:Y:S04]  /*0770*/  LDG.E R23, desc[UR10][R4.64+0x8] ;  /* 0x0000080a04177981 */ /* 0x000f28000c1e1900 */
[----:B------:R-:W5:Y:S01]  /*0780*/  LDG.E R8, desc[UR10][R8.64] ;  /* 0x0000000a08087981 */ /* 0x000f62000c1e1900 */
[----:B------:R-:W-:-:S03]  /*0790*/  IMAD.WIDE R6, R0, 0x4, R10 ;  /* 0x0000000400067825 */ /* 0x000fc600078e020a */
[----:B------:R-:W5:Y:S01]  /*07a0*/  LDG.E R27, desc[UR10][R4.64+0xc] ;  /* 0x00000c0a041b7981 */ /* 0x000f62000c1e1900 */
[----:B0-----:R-:W-:-:S03]  /*07b0*/  IMAD.WIDE R12, R0, 0x4, R6 ;  /* 0x00000004000c7825 */ /* 0x001fc600078e0206 */
[----:B------:R-:W5:Y:S04]  /*07c0*/  LDG.E R10, desc[UR10][R10.64] ;  /* 0x0000000a0a0a7981 */ /* 0x000f68000c1e1900 */
[----:B------:R-:W5:Y:S01]  /*07d0*/  LDG.E R29, desc[UR10][R4.64+0x10] ;  /* 0x0000100a041d7981 */ /* 0x000f62000c1e1900 */
[----:B-1----:R-:W-:-:S03]  /*07e0*/  IMAD.WIDE R14, R0, 0x4, R12 ;  /* 0x00000004000e7825 */ /* 0x002fc600078e020c */
[----:B------:R-:W5:Y:S04]  /*07f0*/  LDG.E R6, desc[UR10][R6.64] ;  /* 0x0000000a06067981 */ /* 0x000f68000c1e1900 */
[----:B------:R-:W5:Y:S04]  /*0800*/  LDG.E R22, desc[UR10][R4.64+0x14] ;  /* 0x0000140a04167981 */ /* 0x000f68000c1e1900 */
[----:B------:R-:W5:Y:S04]  /*0810*/  LDG.E R12, desc[UR10][R12.64] ;  /* 0x0000000a0c0c7981 */ /* 0x000f68000c1e1900 */
[----:B------:R-:W5:Y:S04]  /*0820*/  LDG.E R25, desc[UR10][R4.64+0x18] ;  /* 0x0000180a04197981 */ /* 0x000f68000c1e1900 */
[----:B------:R-:W5:Y:S04]  /*0830*/  LDG.E R14, desc[UR10][R14.64] ;  /* 0x0000000a0e0e7981 */ /* 0x000f68000c1e1900 */
[----:B------:R-:W5:Y:S01]  /*0840*/  LDG.E R9, desc[UR10][R4.64+0x1c] ;  /* 0x00001c0a04097981 */ /* 0x000f62000c1e1900 */
[----:B------:R-:W-:Y:S01]  /*0850*/  IADD3 R2, PT, PT, R2, 0x8, RZ ;  /* 0x0000000802027810 */ /* 0x000fe20007ffe0ff */
[----:B--2---:R-:W-:-:S04]  /*0860*/  FFMA R17, R21, R17, R16 ;  /* 0x0000001115117223 */ /* 0x004fc80000000010 */
[----:B---3--:R-:W-:-:S04]  /*0870*/  FFMA R17, R18, R19, R17 ;  /* 0x0000001312117223 */ /* 0x008fc80000000011 */
[----:B----4-:R-:W-:-:S04]  /*0880*/  FFMA R17, R20, R23, R17 ;  /* 0x0000001714117223 */ /* 0x010fc80000000011 */
[----:B-----5:R-:W-:-:S04]  /*0890*/  FFMA R17, R8, R27, R17 ;  /* 0x0000001b08117223 */ /* 0x020fc80000000011 */
[----:B------:R-:W-:-:S04]  /*08a0*/  FFMA R17, R10, R29, R17 ;  /* 0x0000001d0a117223 */ /* 0x000fc80000000011 */
[----:B------:R-:W-:-:S04]  /*08b0*/  FFMA R17, R6, R22, R17 ;  /* 0x0000001606117223 */ /* 0x000fc80000000011 */
[----:B------:R-:W-:-:S04]  /*08c0*/  FFMA R17, R12, R25, R17 ;  /* 0x000000190c117223 */ /* 0x000fc80000000011 */
[----:B------:R-:W-:-:S07]  /*08d0*/  FFMA R16, R14, R9, R17 ;  /* 0x000000090e107223 */ /* 0x000fce0000000011 */
.L_x_4:
        /* <DEDUP_REMOVED lines=8> */
[----:B0-----:R-:W-:-:S04]  /*0960*/  IMAD.WIDE R6, R7, 0x4, R4 ;  /* 0x0000000407067825 */ /* 0x001fc800078e0204 */
[----:B-1----:R-:W-:-:S04]  /*0970*/  IMAD.WIDE.U32 R4, R2, 0x4, R8 ;  /* 0x0000000402047825 */ /* 0x002fc800078e0008 */
[C---:B------:R-:W-:Y:S01]  /*0980*/  IMAD.WIDE R8, R0.reuse, 0x4, R6 ;  /* 0x0000000400087825 */ /* 0x040fe200078e0206 */
[----:B------:R-:W2:Y:S04]  /*0990*/  LDG.E R14, desc[UR10][R4.64] ;  /* 0x0000000a040e7981 */ /* 0x000ea8000c1e1900 */
[----:B------:R-:W2:Y:S01]  /*09a0*/  LDG.E R7, desc[UR10][R6.64] ;  /* 0x0000000a06077981 */ /* 0x000ea2000c1e1900 */
[----:B------:R-:W-:-:S03]  /*09b0*/  IMAD.WIDE R10, R0, 0x4, R8 ;  /* 0x00000004000a7825 */ /* 0x000fc600078e0208 */
[----:B------:R-:W3:Y:S04]  /*09c0*/  LDG.E R9, desc[UR10][R8.64] ;  /* 0x0000000a08097981 */ /* 0x000ee8000c1e1900 */
[----:B------:R-:W3:Y:S01]  /*09d0*/  LDG.E R15, desc[UR10][R4.64+0x4] ;  /* 0x0000040a040f7981 */ /* 0x000ee2000c1e1900 */
[----:B------:R-:W-:-:S03]  /*09e0*/  IMAD.WIDE R12, R0, 0x4, R10 ;  /* 0x00000004000c7825 */ /* 0x000fc600078e020a */
[----:B------:R-:W4:Y:S04]  /*09f0*/  LDG.E R11, desc[UR10][R10.64] ;  /* 0x0000000a0a0b7981 */ /* 0x000f28000c1e1900 */
[----:B------:R-:W4:Y:S04]  /*0a00*/  LDG.E R17, desc[UR10][R4.64+0x8] ;  /* 0x0000080a04117981 */ /* 0x000f28000c1e1900 */
[----:B------:R-:W5:Y:S04]  /*0a10*/  LDG.E R13, desc[UR10][R12.64] ;  /* 0x0000000a0c0d7981 */ /* 0x000f68000c1e1900 */
[----:B------:R-:W5:Y:S01]  /*0a20*/  LDG.E R18, desc[UR10][R4.64+0xc] ;  /* 0x00000c0a04127981 */ /* 0x000f62000c1e1900 */
[----:B------:R-:W-:Y:S01]  /*0a30*/  IADD3 R2, PT, PT, R2, 0x4, RZ ;  /* 0x0000000402027810 */ /* 0x000fe20007ffe0ff */
[----:B--2---:R-:W-:-:S04]  /*0a40*/  FFMA R14, R7, R14, R16 ;  /* 0x0000000e070e7223 */ /* 0x004fc80000000010 */
[----:B---3--:R-:W-:-:S04]  /*0a50*/  FFMA R14, R9, R15, R14 ;  /* 0x0000000f090e7223 */ /* 0x008fc8000000000e */
[----:B----4-:R-:W-:-:S04]  /*0a60*/  FFMA R14, R11, R17, R14 ;  /* 0x000000110b0e7223 */ /* 0x010fc8000000000e */
[----:B-----5:R-:W-:-:S07]  /*0a70*/  FFMA R16, R13, R18, R14 ;  /* 0x000000120d107223 */ /* 0x020fce000000000e */
.L_x_5:
[----:B------:R-:W-:Y:S05]  /*0a80*/  BRA.U !UP1, `(.L_x_1) ;  /* 0x0000000109447547 */ /* 0x000fea000b800000 */
[----:B------:R-:W0:Y:S01]  /*0a90*/  LDC.64 R4, c[0x0][0x390] ;  /* 0x0000e400ff047b82 */ /* 0x000e220000000a00 */
[----:B------:R-:W-:Y:S01]  /*0aa0*/  IMAD R11, R2, R0, R3 ;  /* 0x00000000020b7224 */ /* 0x000fe200078e0203 */
[----:B------:R-:W-:-:S06]  /*0ab0*/  UIADD3 UR4, UPT, UPT, -UR4, URZ, URZ ;  /* 0x000000ff04047290 */ /* 0x000fcc000fffe1ff */
[----:B------:R-:W1:Y:S01]  /*0ac0*/  LDC.64 R8, c[0x0][0x388] ;  /* 0x0000e200ff087b82 */ /* 0x000e620000000a00 */
[----:B0-----:R-:W-:-:S03]  /*0ad0*/  IMAD.WIDE.U32 R4, R2, 0x4, R4 ;  /* 0x0000000402047825 */ /* 0x001fc600078e0004 */
[----:B------:R-:W-:Y:S02]  /*0ae0*/  MOV R6, R4 ;  /* 0x0000000400067202 */ /* 0x000fe40000000f00 */
[----:B------:R-:W-:-:S07]  /*0af0*/  MOV R7, R5 ;  /* 0x0000000500077202 */ /* 0x000fce0000000f00 */
.L_x_6:
[----:B-1----:R-:W-:Y:S01]  /*0b00*/  IMAD.WIDE R4, R11, 0x4, R8 ;  /* 0x000000040b047825 */ /* 0x002fe200078e0208 */
[----:B------:R0:W2:Y:S05]  /*0b10*/  LDG.E R2, desc[UR10][R6.64] ;  /* 0x0000000a06027981 */ /* 0x0000aa000c1e1900 */
[----:B------:R-:W2:Y:S01]  /*0b20*/  LDG.E R5, desc[UR10][R4.64] ;  /* 0x0000000a04057981 */ /* 0x000ea2000c1e1900 */
[----:B------:R-:W-:-:S04]  /*0b30*/  UIADD3 UR4, UPT, UPT, UR4, 0x1, URZ ;  /* 0x0000000104047890 */ /* 0x000fc8000fffe0ff */
[----:B------:R-:W-:Y:S01]  /*0b40*/  UISETP.NE.AND UP0, UPT, UR4, URZ, UPT ;  /* 0x000000ff0400728c */ /* 0x000fe2000bf05270 */
[----:B0-----:R-:W-:Y:S02]  /*0b50*/  IADD3 R6, P0, PT, R6, 0x4, RZ ;  /* 0x0000000406067810 */ /* 0x001fe40007f1e0ff */
[----:B------:R-:W-:Y:S02]  /*0b60*/  IADD3 R11, PT, PT, R11, R0, RZ ;  /* 0x000000000b0b7210 */ /* 0x000fe40007ffe0ff */
[----:B------:R-:W-:Y:S01]  /*0b70*/  IADD3.X R7, PT, PT, RZ, R7, RZ, P0, !PT ;  /* 0x00000007ff077210 */ /* 0x000fe200007fe4ff */
[----:B--2---:R-:W-:-:S03]  /*0b80*/  FFMA R16, R5, R2, R16 ;  /* 0x0000000205107223 */ /* 0x004fc60000000010 */
[----:B------:R-:W-:Y:S05]  /*0b90*/  BRA.U UP0, `(.L_x_6) ;  /* 0xfffffffd00d87547 */ /* 0x000fea000b83ffff */
.L_x_1:
[----:B------:R-:W-:Y:S01]  /*0ba0*/  I2FP.F32.S32 R0, UR9 ;  /* 0x0000000900007c45 */ /* 0x000fe20008201400 */
[----:B------:R-:W-:Y:S03]  /*0bb0*/  BSSY.RECONVERGENT B0, `(.L_x_7) ;  /* 0x000000c000007945 */ /* 0x000fe60003800200 */
[----:B------:R-:W0:Y:S08]  /*0bc0*/  MUFU.RCP R5, R0 ;  /* 0x0000000000057308 */ /* 0x000e300000001000 */
[----:B------:R-:W1:Y:S01]  /*0bd0*/  FCHK P0, R16, R0 ;  /* 0x0000000010007302 */ /* 0x000e620000000000 */
[----:B0-----:R-:W-:-:S04]  /*0be0*/  FFMA R2, -R0, R5, 1 ;  /* 0x3f80000000027423 */ /* 0x001fc80000000105 */
[----:B------:R-:W-:-:S04]  /*0bf0*/  FFMA R5, R5, R2, R5 ;  /* 0x0000000205057223 */ /* 0x000fc80000000005 */
[----:B------:R-:W-:-:S04]  /*0c00*/  FFMA R7, R5, R16, RZ ;  /* 0x0000001005077223 */ /* 0x000fc800000000ff */
[----:B------:R-:W-:-:S04]  /*0c10*/  FFMA R2, -R0, R7, R16 ;  /* 0x0000000700027223 */ /* 0x000fc80000000110 */
[----:B------:R-:W-:Y:S01]  /*0c20*/  FFMA R7, R5, R2, R7 ;  /* 0x0000000205077223 */ /* 0x000fe20000000007 */
[----:B-1----:R-:W-:Y:S06]  /*0c30*/  @!P0 BRA `(.L_x_8) ;  /* 0x00000000000c8947 */ /* 0x002fec0003800000 */
[----:B------:R-:W-:-:S07]  /*0c40*/  MOV R2, 0xc60 ;  /* 0x00000c6000027802 */ /* 0x000fce0000000f00 */
[----:B------:R-:W-:Y:S05]  /*0c50*/  CALL.REL.NOINC `($__internal_0_$__cuda_sm3x_div_rn_noftz_f32_slowpath) ;  /* 0x0000000000187944 */ /* 0x000fea0003c00000 */
[----:B------:R-:W-:-:S07]  /*0c60*/  MOV R7, R0 ;  /* 0x0000000000077202 */ /* 0x000fce0000000f00 */
.L_x_8:
[----:B------:R-:W-:Y:S05]  /*0c70*/  BSYNC.RECONVERGENT B0 ;  /* 0x0000000000007941 */ /* 0x000fea0003800200 */
.L_x_7:
[----:B------:R-:W0:Y:S02]  /*0c80*/  LDC.64 R4, c[0x0][0x380] ;  /* 0x0000e000ff047b82 */ /* 0x000e240000000a00 */
[----:B0-----:R-:W-:-:S05]  /*0c90*/  IMAD.WIDE R2, R3, 0x4, R4 ;  /* 0x0000000403027825 */ /* 0x001fca00078e0204 */
[----:B------:R-:W-:Y:S01]  /*0ca0*/  STG.E desc[UR10][R2.64], R7 ;  /* 0x0000000702007986 */ /* 0x000fe2000c10190a */
[----:B------:R-:W-:Y:S05]  /*0cb0*/  EXIT ;  /* 0x000000000000794d */ /* 0x000fea0003800000 */
        .weak           $__internal_0_$__cuda_sm3x_div_rn_noftz_f32_slowpath
        .type           $__internal_0_$__cuda_sm3x_div_rn_noftz_f32_slowpath,@function
        .size           $__internal_0_$__cuda_sm3x_div_rn_noftz_f32_slowpath,(.L_x_34 - $__internal_0_$__cuda_sm3x_div_rn_noftz_f32_slowpath)
$__internal_0_$__cuda_sm3x_div_rn_noftz_f32_slowpath:
[----:B------:R-:W-:Y:S01]  /*0cc0*/  SHF.R.U32.HI R5, RZ, 0x17, R0 ;  /* 0x00000017ff057819 */ /* 0x000fe20000011600 */
[----:B------:R-:W-:Y:S01]  /*0cd0*/  BSSY.RECONVERGENT B1, `(.L_x_9) ;  /* 0x0000063000017945 */ /* 0x000fe20003800200 */
[----:B------:R-:W-:Y:S02]  /*0ce0*/  SHF.R.U32.HI R4, RZ, 0x17, R16 ;  /* 0x00000017ff047819 */ /* 0x000fe40000011610 */
[----:B------:R-:W-:Y:S02]  /*0cf0*/  LOP3.LUT R5, R5, 0xff, RZ, 0xc0, !PT ;  /* 0x000000ff05057812 */ /* 0x000fe400078ec0ff */
[----:B------:R-:W-:Y:S02]  /*0d00*/  LOP3.LUT R6, R4, 0xff, RZ, 0xc0, !PT ;  /* 0x000000ff04067812 */ /* 0x000fe400078ec0ff */
[----:B------:R-:W-:Y:S02]  /*0d10*/  IADD3 R8, PT, PT, R5, -0x1, RZ ;  /* 0xffffffff05087810 */ /* 0x000fe40007ffe0ff */
[----:B------:R-:W-:-:S02]  /*0d20*/  IADD3 R9, PT, PT, R6, -0x1, RZ ;  /* 0xffffffff06097810 */ /* 0x000fc40007ffe0ff */
[----:B------:R-:W-:Y:S02]  /*0d30*/  ISETP.GT.U32.AND P0, PT, R8, 0xfd, PT ;  /* 0x000000fd0800780c */ /* 0x000fe40003f04070 */
[----:B------:R-:W-:Y:S02]  /*0d40*/  MOV R7, R0 ;  /* 0x0000000000077202 */ /* 0x000fe40000000f00 */
[----:B------:R-:W-:-:S13]  /*0d50*/  ISETP.GT.U32.OR P0, PT, R9, 0xfd, P0 ;  /* 0x000000fd0900780c */ /* 0x000fda0000704470 */
[----:B------:R-:W-:Y:S01]  /*0d60*/  @!P0 MOV R4, RZ ;  /* 0x000000ff00048202 */ /* 0x000fe20000000f00 */
[----:B------:R-:W-:Y:S06]  /*0d70*/  @!P0 BRA `(.L_x_10) ;  /* 0x00000000005c8947 */ /* 0x000fec0003800000 */
[----:B------:R-:W-:Y:S02]  /*0d80*/  FSETP.GTU.FTZ.AND P0, PT, |R16|, +INF , PT ;  /* 0x7f8000001000780b */ /* 0x000fe40003f1c200 */
[----:B------:R-:W-:-:S04]  /*0d90*/  FSETP.GTU.FTZ.AND P1, PT, |R0|, +INF , PT ;  /* 0x7f8000000000780b */ /* 0x000fc80003f3c200 */
[----:B------:R-:W-:-:S13]  /*0da0*/  PLOP3.LUT P0, PT, P0, P1, PT, 0xf8, 0x8f ;  /* 0x00000000008f781c */ /* 0x000fda0000703f70 */
[----:B------:R-:W-:Y:S05]  /*0db0*/  @P0 BRA `(.L_x_11) ;  /* 0x00000004004c0947 */ /* 0x000fea0003800000 */
[----:B------:R-:W-:-:S13]  /*0dc0*/  LOP3.LUT P0, RZ, R7, 0x7fffffff, R16, 0xc8, !PT ;  /* 0x7fffffff07ff7812 */ /* 0x000fda000780c810 */
[----:B------:R-:W-:Y:S05]  /*0dd0*/  @!P0 BRA `(.L_x_12) ;  /* 0x00000004003c8947 */ /* 0x000fea0003800000 */
[----:B------:R-:W-:Y:S02]  /*0de0*/  FSETP.NEU.FTZ.AND P2, PT, |R16|, +INF , PT ;  /* 0x7f8000001000780b */ /* 0x000fe40003f5d200 */
[----:B------:R-:W-:Y:S02]  /*0df0*/  FSETP.NEU.FTZ.AND P1, PT, |R0|, +INF , PT ;  /* 0x7f8000000000780b */ /* 0x000fe40003f3d200 */
[----:B------:R-:W-:-:S11]  /*0e00*/  FSETP.NEU.FTZ.AND P0, PT, |R16|, +INF , PT ;  /* 0x7f8000001000780b */ /* 0x000fd60003f1d200 */
[----:B------:R-:W-:Y:S05]  /*0e10*/  @!P1 BRA !P2, `(.L_x_12) ;  /* 0x00000004002c9947 */ /* 0x000fea0005000000 */
[----:B------:R-:W-:-:S04]  /*0e20*/  LOP3.LUT P2, RZ, R16, 0x7fffffff, RZ, 0xc0, !PT ;  /* 0x7fffffff10ff7812 */ /* 0x000fc8000784c0ff */
[----:B------:R-:W-:-:S13]  /*0e30*/  PLOP3.LUT P1, PT, P1, P2, PT, 0x2f, 0xf2 ;  /* 0x0000000000f2781c */ /* 0x000fda0000f24577 */
[----:B------:R-:W-:Y:S05]  /*0e40*/  @P1 BRA `(.L_x_13) ;  /* 0x0000000400181947 */ /* 0x000fea0003800000 */
[----:B------:R-:W-:-:S04]  /*0e50*/  LOP3.LUT P1, RZ, R7, 0x7fffffff, RZ, 0xc0, !PT ;  /* 0x7fffffff07ff7812 */ /* 0x000fc8000782c0ff */
[----:B------:R-:W-:-:S13]  /*0e60*/  PLOP3.LUT P0, PT, P0, P1, PT, 0x2f, 0xf2 ;  /* 0x0000000000f2781c */ /* 0x000fda0000702577 */
[----:B------:R-:W-:Y:S05]  /*0e70*/  @P0 BRA `(.L_x_14) ;  /* 0x0000000400000947 */ /* 0x000fea0003800000 */
[----:B------:R-:W-:Y:S02]  /*0e80*/  ISETP.GE.AND P0, PT, R9, RZ, PT ;  /* 0x000000ff0900720c */ /* 0x000fe40003f06270 */
[----:B------:R-:W-:-:S11]  /*0e90*/  ISETP.GE.AND P1, PT, R8, RZ, PT ;  /* 0x000000ff0800720c */ /* 0x000fd60003f26270 */
[----:B------:R-:W-:Y:S01]  /*0ea0*/  @P0 MOV R4, RZ ;  /* 0x000000ff00040202 */ /* 0x000fe20000000f00 */
[----:B------:R-:W-:Y:S01]  /*0eb0*/  @!P0 FFMA R16, R16, 1.84467440737095516160e+19, RZ ;  /* 0x5f80000010108823 */ /* 0x000fe200000000ff */
[----:B------:R-:W-:Y:S01]  /*0ec0*/  @!P0 MOV R4, 0xffffffc0 ;  /* 0xffffffc000048802 */ /* 0x000fe20000000f00 */
[----:B------:R-:W-:-:S03]  /*0ed0*/  @!P1 FFMA R7, R0, 1.84467440737095516160e+19, RZ ;  /* 0x5f80000000079823 */ /* 0x000fc600000000ff */
[----:B------:R-:W-:-:S07]  /*0ee0*/  @!P1 IADD3 R4, PT, PT, R4, 0x40, RZ ;  /* 0x0000004004049810 */ /* 0x000fce0007ffe0ff */
.L_x_10:
[----:B------:R-:W-:Y:S01]  /*0ef0*/  LEA R0, R5, 0xc0800000, 0x17 ;  /* 0xc080000005007811 */ /* 0x000fe200078eb8ff */
[----:B------:R-:W-:Y:S01]  /*0f00*/  BSSY.RECONVERGENT B2, `(.L_x_15) ;  /* 0x0000036000027945 */ /* 0x000fe20003800200 */
[----:B------:R-:W-:Y:S02]  /*0f10*/  IADD3 R6, PT, PT, R6, -0x7f, RZ ;  /* 0xffffff8106067810 */ /* 0x000fe40007ffe0ff */
[----:B------:R-:W-:-:S03]  /*0f20*/  IADD3 R7, PT, PT, -R0, R7, RZ ;  /* 0x0000000700077210 */ /* 0x000fc60007ffe1ff */
[C---:B------:R-:W-:Y:S01]  /*0f30*/  IMAD R0, R6.reuse, -0x800000, R16 ;  /* 0xff80000006007824 */ /* 0x040fe200078e0210 */
[----:B------:R0:W1:Y:S01]  /*0f40*/  MUFU.RCP R8, R7 ;  /* 0x0000000700087308 */ /* 0x0000620000001000 */
[----:B------:R-:W-:Y:S01]  /*0f50*/  FADD.FTZ R9, -R7, -RZ ;  /* 0x800000ff07097221 */ /* 0x000fe20000010100 */
[----:B0-----:R-:W-:-:S04]  /*0f60*/  IADD3 R7, PT, PT, R6, 0x7f, -R5 ;  /* 0x0000007f06077810 */ /* 0x001fc80007ffe805 */
[----:B------:R-:W-:Y:S01]  /*0f70*/  IADD3 R7, PT, PT, R7, R4, RZ ;  /* 0x0000000407077210 */ /* 0x000fe20007ffe0ff */
[----:B-1----:R-:W-:-:S04]  /*0f80*/  FFMA R11, R8, R9, 1 ;  /* 0x3f800000080b7423 */ /* 0x002fc80000000009 */
[----:B------:R-:W-:-:S04]  /*0f90*/  FFMA R13, R8, R11, R8 ;  /* 0x0000000b080d7223 */ /* 0x000fc80000000008 */
[----:B------:R-:W-:-:S04]  /*0fa0*/  FFMA R8, R0, R13, RZ ;  /* 0x0000000d00087223 */ /* 0x000fc800000000ff */
[----:B------:R-:W-:-:S04]  /*0fb0*/  FFMA R11, R9, R8, R0 ;  /* 0x00000008090b7223 */ /* 0x000fc80000000000 */
[----:B------:R-:W-:-:S04]  /*0fc0*/  FFMA R8, R13, R11, R8 ;  /* 0x0000000b0d087223 */ /* 0x000fc80000000008 */
[----:B------:R-:W-:-:S04]  /*0fd0*/  FFMA R9, R9, R8, R0 ;  /* 0x0000000809097223 */ /* 0x000fc80000000000 */
[----:B------:R-:W-:-:S05]  /*0fe0*/  FFMA R0, R13, R9, R8 ;  /* 0x000000090d007223 */ /* 0x000fca0000000008 */
[----:B------:R-:W-:-:S04]  /*0ff0*/  SHF.R.U32.HI R5, RZ, 0x17, R0 ;  /* 0x00000017ff057819 */ /* 0x000fc80000011600 */
[----:B------:R-:W-:-:S04]  /*1000*/  LOP3.LUT R5, R5, 0xff, RZ, 0xc0, !PT ;  /* 0x000000ff05057812 */ /* 0x000fc800078ec0ff */
[----:B------:R-:W-:-:S04]  /*1010*/  IADD3 R10, PT, PT, R5, R7, RZ ;  /* 0x00000007050a7210 */ /* 0x000fc80007ffe0ff */
[----:B------:R-:W-:-:S04]  /*1020*/  IADD3 R4, PT, PT, R10, -0x1, RZ ;  /* 0xffffffff0a047810 */ /* 0x000fc80007ffe0ff */
[----:B------:R-:W-:-:S13]  /*1030*/  ISETP.GE.U32.AND P0, PT, R4, 0xfe, PT ;  /* 0x000000fe0400780c */ /* 0x000fda0003f06070 */
[----:B------:R-:W-:Y:S05]  /*1040*/  @!P0 BRA `(.L_x_16) ;  /* 0x0000000000808947 */ /* 0x000fea0003800000 */
[----:B------:R-:W-:-:S13]  /*1050*/  ISETP.GT.AND P0, PT, R10, 0xfe, PT ;  /* 0x000000fe0a00780c */ /* 0x000fda0003f04270 */
[----:B------:R-:W-:Y:S05]  /*1060*/  @P0 BRA `(.L_x_17) ;  /* 0x00000000006c0947 */ /* 0x000fea0003800000 */
[----:B------:R-:W-:-:S13]  /*1070*/  ISETP.GE.AND P0, PT, R10, 0x1, PT ;  /* 0x000000010a00780c */ /* 0x000fda0003f06270 */
[----:B------:R-:W-:Y:S05]  /*1080*/  @P0 BRA `(.L_x_18) ;  /* 0x0000000000740947 */ /* 0x000fea0003800000 */
[----:B------:R-:W-:Y:S02]  /*1090*/  ISETP.GE.AND P0, PT, R10, -0x18, PT ;  /* 0xffffffe80a00780c */ /* 0x000fe40003f06270 */
[----:B------:R-:W-:-:S11]  /*10a0*/  LOP3.LUT R0, R0, 0x80000000, RZ, 0xc0, !PT ;  /* 0x8000000000007812 */ /* 0x000fd600078ec0ff */
[----:B------:R-:W-:Y:S05]  /*10b0*/  @!P0 BRA `(.L_x_18) ;  /* 0x0000000000688947 */ /* 0x000fea0003800000 */
[CCC-:B------:R-:W-:Y:S01]  /*10c0*/  FFMA.RZ R4, R13.reuse, R9.reuse, R8.reuse ;  /* 0x000000090d047223 */ /* 0x1c0fe2000000c008 */
[C---:B------:R-:W-:Y:S01]  /*10d0*/  IADD3 R7, PT, PT, R10.reuse, 0x20, RZ ;  /* 0x000000200a077810 */ /* 0x040fe20007ffe0ff */
[CCC-:B------:R-:W-:Y:S01]  /*10e0*/  FFMA.RM R5, R13.reuse, R9.reuse, R8.reuse ;  /* 0x000000090d057223 */ /* 0x1c0fe20000004008 */
[----:B------:R-:W-:Y:S02]  /*10f0*/  ISETP.NE.AND P2, PT, R10, RZ, PT ;  /* 0x000000ff0a00720c */ /* 0x000fe40003f45270 */
[----:B------:R-:W-:Y:S01]  /*1100*/  LOP3.LUT R6, R4, 0x7fffff, RZ, 0xc0, !PT ;  /* 0x007fffff04067812 */ /* 0x000fe200078ec0ff */
[----:B------:R-:W-:Y:S01]  /*1110*/  FFMA.RP R4, R13, R9, R8 ;  /* 0x000000090d047223 */ /* 0x000fe20000008008 */
[----:B------:R-:W-:Y:S02]  /*1120*/  ISETP.NE.AND P1, PT, R10, RZ, PT ;  /* 0x000000ff0a00720c */ /* 0x000fe40003f25270 */
[----:B------:R-:W-:Y:S02]  /*1130*/  LOP3.LUT R6, R6, 0x800000, RZ, 0xfc, !PT ;  /* 0x0080000006067812 */ /* 0x000fe400078efcff */
[----:B------:R-:W-:-:S02]  /*1140*/  IADD3 R8, PT, PT, -R10, RZ, RZ ;  /* 0x000000ff0a087210 */ /* 0x000fc40007ffe1ff */
[----:B------:R-:W-:Y:S02]  /*1150*/  SHF.L.U32 R7, R6, R7, RZ ;  /* 0x0000000706077219 */ /* 0x000fe400000006ff */
[----:B------:R-:W-:Y:S02]  /*1160*/  FSETP.NEU.FTZ.AND P0, PT, R4, R5, PT ;  /* 0x000000050400720b */ /* 0x000fe40003f1d000 */
[----:B------:R-:W-:Y:S02]  /*1170*/  SEL R5, R8, RZ, P2 ;  /* 0x000000ff08057207 */ /* 0x000fe40001000000 */
[----:B------:R-:W-:Y:S02]  /*1180*/  ISETP.NE.AND P1, PT, R7, RZ, P1 ;  /* 0x000000ff0700720c */ /* 0x000fe40000f25270 */
[----:B------:R-:W-:Y:S02]  /*1190*/  SHF.R.U32.HI R5, RZ, R5, R6 ;  /* 0x00000005ff057219 */ /* 0x000fe40000011606 */
[----:B------:R-:W-:-:S02]  /*11a0*/  PLOP3.LUT P0, PT, P0, P1, PT, 0xf8, 0x8f ;  /* 0x00000000008f781c */ /* 0x000fc40000703f70 */
[----:B------:R-:W-:Y:S02]  /*11b0*/  SHF.R.U32.HI R7, RZ, 0x1, R5 ;  /* 0x00000001ff077819 */ /* 0x000fe40000011605 */
[----:B------:R-:W-:-:S04]  /*11c0*/  SEL R4, RZ, 0x1, !P0 ;  /* 0x00000001ff047807 */ /* 0x000fc80004000000 */
[----:B------:R-:W-:-:S04]  /*11d0*/  LOP3.LUT R4, R4, 0x1, R7, 0xf8, !PT ;  /* 0x0000000104047812 */ /* 0x000fc800078ef807 */
[----:B------:R-:W-:-:S04]  /*11e0*/  LOP3.LUT R4, R4, R5, RZ, 0xc0, !PT ;  /* 0x0000000504047212 */ /* 0x000fc800078ec0ff */
[----:B------:R-:W-:-:S04]  /*11f0*/  IADD3 R7, PT, PT, R7, R4, RZ ;  /* 0x0000000407077210 */ /* 0x000fc80007ffe0ff */
[----:B------:R-:W-:Y:S01]  /*1200*/  LOP3.LUT R0, R7, R0, RZ, 0xfc, !PT ;  /* 0x0000000007007212 */ /* 0x000fe200078efcff */
[----:B------:R-:W-:Y:S06]  /*1210*/  BRA `(.L_x_18) ;  /* 0x0000000000107947 */ /* 0x000fec0003800000 */
.L_x_17:
[----:B------:R-:W-:-:S04]  /*1220*/  LOP3.LUT R0, R0, 0x80000000, RZ, 0xc0, !PT ;  /* 0x8000000000007812 */ /* 0x000fc800078ec0ff */
[----:B------:R-:W-:Y:S01]  /*1230*/  LOP3.LUT R0, R0, 0x7f800000, RZ, 0xfc, !PT ;  /* 0x7f80000000007812 */ /* 0x000fe200078efcff */
[----:B------:R-:W-:Y:S06]  /*1240*/  BRA `(.L_x_18) ;  /* 0x0000000000047947 */ /* 0x000fec0003800000 */
.L_x_16:
[----:B------:R-:W-:-:S07]  /*1250*/  LEA R0, R7, R0, 0x17 ;  /* 0x0000000007007211 */ /* 0x000fce00078eb8ff */
.L_x_18:
[----:B------:R-:W-:Y:S05]  /*1260*/  BSYNC.RECONVERGENT B2 ;  /* 0x0000000000027941 */ /* 0x000fea0003800200 */
.L_x_15:
[----:B------:R-:W-:Y:S05]  /*1270*/  BRA `(.L_x_19) ;  /* 0x0000000000207947 */ /* 0x000fea0003800000 */
.L_x_14:
[----:B------:R-:W-:-:S04]  /*1280*/  LOP3.LUT R0, R7, 0x80000000, R16, 0x48, !PT ;  /* 0x8000000007007812 */ /* 0x000fc800078e4810 */
[----:B------:R-:W-:Y:S01]  /*1290*/  LOP3.LUT R0, R0, 0x7f800000, RZ, 0xfc, !PT ;  /* 0x7f80000000007812 */ /* 0x000fe200078efcff */
[----:B------:R-:W-:Y:S06]  /*12a0*/  BRA `(.L_x_19) ;  /* 0x0000000000147947 */ /* 0x000fec0003800000 */
.L_x_13:
[----:B------:R-:W-:Y:S01]  /*12b0*/  LOP3.LUT R0, R7, 0x80000000, R16, 0x48, !PT ;  /* 0x8000000007007812 */ /* 0x000fe200078e4810 */
[----:B------:R-:W-:Y:S06]  /*12c0*/  BRA `(.L_x_19) ;  /* 0x00000000000c7947 */ /* 0x000fec0003800000 */
.L_x_12:
[----:B------:R-:W0:Y:S01]  /*12d0*/  MUFU.RSQ R0, -QNAN ;  /* 0xffc0000000007908 */ /* 0x000e220000001400 */
[----:B------:R-:W-:Y:S05]  /*12e0*/  BRA `(.L_x_19) ;  /* 0x0000000000047947 */ /* 0x000fea0003800000 */
.L_x_11:
[----:B------:R-:W-:-:S07]  /*12f0*/  FADD.FTZ R0, R16, R0 ;  /* 0x0000000010007221 */ /* 0x000fce0000010000 */
.L_x_19:
[----:B------:R-:W-:Y:S05]  /*1300*/  BSYNC.RECONVERGENT B1 ;  /* 0x0000000000017941 */ /* 0x000fea0003800200 */
.L_x_9:
[----:B------:R-:W-:Y:S01]  /*1310*/  HFMA2 R5, -RZ, RZ, 0, 0 ;  /* 0x00000000ff057431 */ /* 0x000fe200000001ff */
[----:B------:R-:W-:-:S04]  /*1320*/  MOV R4, R2 ;  /* 0x0000000200047202 */ /* 0x000fc80000000f00 */
[----:B0-----:R-:W-:Y:S05]  /*1330*/  RET.REL.NODEC R4 `(_Z20calc_gradient_kernelPfS_S_ii) ;  /* 0xffffffec04307950 */ /* 0x001fea0003c3ffff */
.L_x_20:
        /* <DEDUP_REMOVED lines=12> */
.L_x_34:


//--------------------- .text._Z13matmul_kernelPfS_S_iii --------------------------
	.section	.text._Z13matmul_kernelPfS_S_iii,"ax",@progbits
	.align	128
        .global         _Z13matmul_kernelPfS_S_iii
        .type           _Z13matmul_kernelPfS_S_iii,@function
        .size           _Z13matmul_kernelPfS_S_iii,(.L_x_38 - _Z13matmul_kernelPfS_S_iii)
        .other          _Z13matmul_kernelPfS_S_iii,@"STO_CUDA_ENTRY STV_DEFAULT"
_Z13matmul_kernelPfS_S_iii:
.text._Z13matmul_kernelPfS_S_iii:
[----:B------:R-:W-:Y:S01]  /*0000*/  LDC R1, c[0x0][0x37c] ;  /* 0x0000df00ff017b82 */ /* 0x000fe20000000800 */
[----:B------:R-:W0:Y:S07]  /*0010*/  S2R R0, SR_TID.X ;  /* 0x0000000000007919 */ /* 0x000e2e0000002100 */
[----:B------:R-:W1:Y:S08]  /*0020*/  S2UR UR4, SR_CTAID.X ;  /* 0x00000000000479c3 */ /* 0x000e700000002500 */
[----:B------:R-:W1:Y:S08]  /*0030*/  LDC R2, c[0x0][0x3a0] ;  /* 0x0000e800ff027b82 */ /* 0x000e700000000800 */
[----:B------:R-:W0:Y:S01]  /*0040*/  LDC R17, c[0x0][0x39c] ;  /* 0x0000e700ff117b82 */ /* 0x000e220000000800 */
[----:B-1----:R-:W-:-:S04]  /*0050*/  ISETP.LE.AND P0, PT, R2, UR4, PT ;  /* 0x0000000402007c0c */ /* 0x002fc8000bf03270 */
[----:B0-----:R-:W-:-:S13]  /*0060*/  ISETP.GE.OR P0, PT, R0, R17, P0 ;  /* 0x000000110000720c */ /* 0x001fda0000706670 */
[----:B------:R-:W-:Y:S05]  /*0070*/  @P0 EXIT ;  /* 0x000000000000094d */ /* 0x000fea0003800000 */
[----:B------:R-:W0:Y:S01]  /*0080*/  LDC R16, c[0x0][0x398] ;  /* 0x0000e600ff107b82 */ /* 0x000e220000000800 */
[----:B------:R-:W1:Y:S01]  /*0090*/  LDCU.64 UR6, c[0x0][0x358] ;  /* 0x00006b00ff0677ac */ /* 0x000e620008000a00 */
[----:B------:R-:W-:Y:S01]  /*00a0*/  HFMA2 R22, -RZ, RZ, 0, 0 ;  /* 0x00000000ff167431 */ /* 0x000fe200000001ff */
[----:B0-----:R-:W-:-:S13]  /*00b0*/  ISETP.GE.AND P0, PT, R16, 0x1, PT ;  /* 0x000000011000780c */ /* 0x001fda0003f06270 */
[----:B-1----:R-:W-:Y:S05]  /*00c0*/  @!P0 BRA `(.L_x_21) ;  /* 0x0000000400e08947 */ /* 0x002fea0003800000 */
[C---:B------:R-:W-:Y:S01]  /*00d0*/  ISETP.GE.U32.AND P1, PT, R16.reuse, 0x8, PT ;  /* 0x000000081000780c */ /* 0x040fe20003f26070 */
[C---:B------:R-:W-:Y:S01]  /*00e0*/  IMAD R19, R16.reuse, UR4, RZ ;  /* 0x0000000410137c24 */ /* 0x040fe2000f8e02ff */
[----:B------:R-:W-:Y:S02]  /*00f0*/  LOP3.LUT R24, R16, 0x7, RZ, 0xc0, !PT ;  /* 0x0000000710187812 */ /* 0x000fe400078ec0ff */
[----:B------:R-:W-:Y:S02]  /*0100*/  MOV R22, RZ ;  /* 0x000000ff00167202 */ /* 0x000fe40000000f00 */
[----:B------:R-:W-:Y:S02]  /*0110*/  ISETP.NE.AND P0, PT, R24, RZ, PT ;  /* 0x000000ff1800720c */ /* 0x000fe40003f05270 */
[----:B------:R-:W-:-:S05]  /*0120*/  MOV R20, RZ ;  /* 0x000000ff00147202 */ /* 0x000fca0000000f00 */
[----:B------:R-:W-:Y:S06]  /*0130*/  @!P1 BRA `(.L_x_22) ;  /* 0x0000000000c49947 */ /* 0x000fec0003800000 */
[----:B------:R-:W0:Y:S01]  /*0140*/  LDC.64 R2, c[0x0][0x388] ;  /* 0x0000e200ff027b82 */ /* 0x000e220000000a00 */
[----:B------:R-:W-:Y:S02]  /*0150*/  LOP3.LUT R20, R16, 0x7ffffff8, RZ, 0xc0, !PT ;  /* 0x7ffffff810147812 */ /* 0x000fe400078ec0ff */
[----:B------:R-:W-:Y:S02]  /*0160*/  MOV R22, RZ ;  /* 0x000000ff00167202 */ /* 0x000fe40000000f00 */
[----:B------:R-:W-:Y:S02]  /*0170*/  MOV R18, R0 ;  /* 0x0000000000127202 */ /* 0x000fe40000000f00 */
[----:B------:R-:W-:Y:S01]  /*0180*/  IADD3 R21, PT, PT, -R20, RZ, RZ ;  /* 0x000000ff14157210 */ /* 0x000fe20007ffe1ff */
[----:B0-----:R-:W-:-:S03]  /*0190*/  IMAD.WIDE.U32 R2, R19, 0x4, R2 ;  /* 0x0000000413027825 */ /* 0x001fc600078e0002 */
[----:B------:R-:W-:-:S04]  /*01a0*/  IADD3 R4, P1, PT, R2, 0x10, RZ ;  /* 0x0000001002047810 */ /* 0x000fc80007f3e0ff */
[----:B------:R-:W-:-:S09]  /*01b0*/  IADD3.X R5, PT, PT, RZ, R3, RZ, P1, !PT ;  /* 0x00000003ff057210 */ /* 0x000fd20000ffe4ff */
.L_x_23:
[----:B------:R-:W0:Y:S01]  /*01c0*/  LDC.64 R12, c[0x0][0x390] ;  /* 0x0000e400ff0c7b82 */ /* 0x000e220000000a00 */
[----:B------:R-:W-:Y:S02]  /*01d0*/  MOV R2, R4 ;  /* 0x0000000400027202 */ /* 0x000fe40000000f00 */
[----:B------:R-:W-:-:S05]  /*01e0*/  MOV R3, R5 ;  /* 0x0000000500037202 */ /* 0x000fca0000000f00 */
[----:B------:R-:W2:Y:S04]  /*01f0*/  LDG.E R27, desc[UR6][R2.64+-0x10] ;  /* 0xfffff006021b7981 */ /* 0x000ea8000c1e1900 */
[----:B------:R-:W3:Y:S04]  /*0200*/  LDG.E R23, desc[UR6][R2.64+-0xc] ;  /* 0xfffff40602177981 */ /* 0x000ee8000c1e1900 */
[----:B------:R-:W4:Y:S04]  /*0210*/  LDG.E R26, desc[UR6][R2.64+-0x8] ;  /* 0xfffff806021a7981 */ /* 0x000f28000c1e1900 */
[----:B------:R-:W5:Y:S01]  /*0220*/  LDG.E R28, desc[UR6][R2.64+-0x4] ;  /* 0xfffffc06021c7981 */ /* 0x000f62000c1e1900 */
[----:B0-----:R-:W-:-:S05]  /*0230*/  IMAD.WIDE R12, R18, 0x4, R12 ;  /* 0x00000004120c7825 */ /* 0x001fca00078e020c */
[----:B------:R0:W2:Y:S01]  /*0240*/  LDG.E R25, desc[UR6][R12.64] ;  /* 0x000000060c197981 */ /* 0x0000a2000c1e1900 */
[----:B------:R-:W-:-:S04]  /*0250*/  IMAD.WIDE R14, R17, 0x4, R12 ;  /* 0x00000004110e7825 */ /* 0x000fc800078e020c */
[C---:B------:R-:W-:Y:S02]  /*0260*/  IMAD.WIDE R6, R17.reuse, 0x4, R14 ;  /* 0x0000000411067825 */ /* 0x040fe400078e020e */
[----:B------:R-:W3:Y:S02]  /*0270*/  LDG.E R14, desc[UR6][R14.64] ;  /* 0x000000060e0e7981 */ /* 0x000ee4000c1e1900 */
[C---:B------:R-:W-:Y:S02]  /*0280*/  IMAD.WIDE R4, R17.reuse, 0x4, R6 ;  /* 0x0000000411047825 */ /* 0x040fe400078e0206 */
[----:B------:R1:W4:Y:S02]  /*0290*/  LDG.E R29, desc[UR6][R6.64] ;  /* 0x00000006061d7981 */ /* 0x000324000c1e1900 */
[C---:B------:R-:W-:Y:S02]  /*02a0*/  IMAD.WIDE R8, R17.reuse, 0x4, R4 ;  /* 0x0000000411087825 */ /* 0x040fe400078e0204 */
[----:B------:R-:W5:Y:S02]  /*02b0*/  LDG.E R5, desc[UR6][R4.64] ;  /* 0x0000000604057981 */ /* 0x000f64000c1e1900 */
[----:B------:R-:W-:-:S02]  /*02c0*/  IMAD.WIDE R10, R17, 0x4, R8 ;  /* 0x00000004110a7825 */ /* 0x000fc400078e0208 */
[----:B------:R2:W5:Y:S04]  /*02d0*/  LDG.E R9, desc[UR6][R8.64] ;  /* 0x0000000608097981 */ /* 0x000568000c1e1900 */
[----:B------:R-:W5:Y:S01]  /*02e0*/  LDG.E R4, desc[UR6][R2.64] ;  /* 0x0000000602047981 */ /* 0x000f62000c1e1900 */
[----:B0-----:R-:W-:-:S03]  /*02f0*/  IMAD.WIDE R12, R17, 0x4, R10 ;  /* 0x00000004110c7825 */ /* 0x001fc600078e020a */
[----:B------:R-:W5:Y:S01]  /*0300*/  LDG.E R10, desc[UR6][R10.64] ;  /* 0x000000060a0a7981 */ /* 0x000f62000c1e1900 */
[----:B-1----:R-:W-:-:S03]  /*0310*/  IMAD.WIDE R6, R17, 0x4, R12 ;  /* 0x0000000411067825 */ /* 0x002fc600078e020c */
[----:B------:R-:W5:Y:S04]  /*0320*/  LDG.E R15, desc[UR6][R12.64] ;  /* 0x000000060c0f7981 */ /* 0x000f68000c1e1900 */
[----:B------:R-:W5:Y:S01]  /*0330*/  LDG.E R6, desc[UR6][R6.64] ;  /* 0x0000000606067981 */ /* 0x000f62000c1e1900 */
[----:B--2---:R-:W-:-:S03]  /*0340*/  FFMA R8, R27, R25, R22 ;  /* 0x000000191b087223 */ /* 0x004fc60000000016 */
[----:B------:R-:W2:Y:S04]  /*0350*/  LDG.E R25, desc[UR6][R2.64+0x4] ;  /* 0x0000040602197981 */ /* 0x000ea8000c1e1900 */
[----:B------:R-:W2:Y:S04]  /*0360*/  LDG.E R22, desc[UR6][R2.64+0x8] ;  /* 0x0000080602167981 */ /* 0x000ea8000c1e1900 */
[----:B------:R-:W2:Y:S01]  /*0370*/  LDG.E R27, desc[UR6][R2.64+0xc] ;  /* 0x00000c06021b7981 */ /* 0x000ea2000c1e1900 */
[----:B---3--:R-:W-:Y:S01]  /*0380*/  FFMA R23, R23, R14, R8 ;  /* 0x0000000e17177223 */ /* 0x008fe20000000008 */
[----:B------:R-:W-:-:S03]  /*0390*/  IADD3 R21, PT, PT, R21, 0x8, RZ ;  /* 0x0000000815157810 */ /* 0x000fc60007ffe0ff */
[----:B----4-:R-:W-:Y:S01]  /*03a0*/  FFMA R23, R26, R29, R23 ;  /* 0x0000001d1a177223 */ /* 0x010fe20000000017 */
[----:B------:R-:W-:-:S03]  /*03b0*/  ISETP.NE.AND P1, PT, R21, RZ, PT ;  /* 0x000000ff1500720c */ /* 0x000fc60003f25270 */
[----:B-----5:R-:W-:-:S04]  /*03c0*/  FFMA R5, R28, R5, R23 ;  /* 0x000000051c057223 */ /* 0x020fc80000000017 */
[----:B------:R-:W-:Y:S01]  /*03d0*/  FFMA R4, R4, R9, R5 ;  /* 0x0000000904047223 */ /* 0x000fe20000000005 */
[----:B------:R-:W-:-:S03]  /*03e0*/  LEA R18, R17, R18, 0x3 ;  /* 0x0000001211127211 */ /* 0x000fc600078e18ff */
[----:B--2---:R-:W-:Y:S01]  /*03f0*/  FFMA R25, R25, R10, R4 ;  /* 0x0000000a19197223 */ /* 0x004fe20000000004 */
[----:B------:R-:W-:-:S03]  /*0400*/  IADD3 R4, P2, PT, R2, 0x20, RZ ;  /* 0x0000002002047810 */ /* 0x000fc60007f5e0ff */
[----:B------:R-:W-:Y:S01]  /*0410*/  FFMA R22, R22, R15, R25 ;  /* 0x0000000f16167223 */ /* 0x000fe20000000019 */
[----:B------:R-:W-:-:S03]  /*0420*/  IADD3.X R5, PT, PT, RZ, R3, RZ, P2, !PT ;  /* 0x00000003ff057210 */ /* 0x000fc600017fe4ff */
[----:B------:R-:W-:Y:S01]  /*0430*/  FFMA R22, R27, R6, R22 ;  /* 0x000000061b167223 */ /* 0x000fe20000000016 */
[----:B------:R-:W-:Y:S06]  /*0440*/  @P1 BRA `(.L_x_23) ;  /* 0xfffffffc005c1947 */ /* 0x000fec000383ffff */
.L_x_22:
[----:B------:R-:W-:Y:S05]  /*0450*/  @!P0 BRA `(.L_x_21) ;  /* 0x0000000000fc8947 */ /* 0x000fea0003800000 */
[----:B------:R-:W-:Y:S02]  /*0460*/  ISETP.GE.U32.AND P1, PT, R24, 0x4, PT ;  /* 0x000000041800780c */ /* 0x000fe40003f26070 */
[----:B------:R-:W-:-:S04]  /*0470*/  LOP3.LUT R14, R16, 0x3, RZ, 0xc0, !PT ;  /* 0x00000003100e7812 */ /* 0x000fc800078ec0ff */
[----:B------:R-:W-:-:S07]  /*0480*/  ISETP.NE.AND P0, PT, R14, RZ, PT ;  /* 0x000000ff0e00720c */ /* 0x000fce0003f05270 */
[----:B------:R-:W-:Y:S06]  /*0490*/  @!P1 BRA `(.L_x_24) ;  /* 0x00000000006c9947 */ /* 0x000fec0003800000 */
[----:B------:R-:W0:Y:S01]  /*04a0*/  LDC.64 R4, c[0x0][0x390] ;  /* 0x0000e400ff047b82 */ /* 0x000e220000000a00 */
[----:B------:R-:W-:Y:S01]  /*04b0*/  IMAD R9, R20, R17, R0 ;  /* 0x0000001114097224 */ /* 0x000fe200078e0200 */
[CC--:B------:R-:W-:Y:S02]  /*04c0*/  IADD3 R7, PT, PT, R19.reuse, R20.reuse, RZ ;  /* 0x0000001413077210 */ /* 0x0c0fe40007ffe0ff */
[----:B------:R-:W-:-:S04]  /*04d0*/  IADD3 R8, P1, PT, R19, R20, RZ ;  /* 0x0000001413087210 */ /* 0x000fc80007f3e0ff */
[----:B------:R-:W1:Y:S08]  /*04e0*/  LDC.64 R12, c[0x0][0x388] ;  /* 0x0000e200ff0c7b82 */ /* 0x000e700000000a00 */
[----:B------:R-:W2:Y:S01]  /*04f0*/  LDC.64 R2, c[0x0][0x388] ;  /* 0x0000e200ff027b82 */ /* 0x000ea20000000a00 */
[----:B0-----:R-:W-:Y:S01]  /*0500*/  IMAD.WIDE R4, R9, 0x4, R4 ;  /* 0x0000000409047825 */ /* 0x001fe200078e0204 */
[----:B------:R-:W-:-:S03]  /*0510*/  IADD3.X R9, PT, PT, RZ, RZ, RZ, P1, !PT ;  /* 0x000000ffff097210 */ /* 0x000fc60000ffe4ff */
[----:B-1----:R-:W-:-:S04]  /*0520*/  IMAD.WIDE.U32 R12, R7, 0x4, R12 ;  /* 0x00000004070c7825 */ /* 0x002fc800078e000c */
[----:B------:R-:W-:Y:S02]  /*0530*/  IMAD.WIDE R6, R17, 0x4, R4 ;  /* 0x0000000411067825 */ /* 0x000fe400078e0204 */
[----:B------:R-:W3:Y:S01]  /*0540*/  LDG.E R13, desc[UR6][R12.64] ;  /* 0x000000060c0d7981 */ /* 0x000ee2000c1e1900 */
[----:B--2---:R-:W-:-:S03]  /*0550*/  LEA R2, P1, R8, R2, 0x2 ;  /* 0x0000000208027211 */ /* 0x004fc600078210ff */
[----:B------:R-:W3:Y:S01]  /*0560*/  LDG.E R4, desc[UR6][R4.64] ;  /* 0x0000000604047981 */ /* 0x000ee2000c1e1900 */
[----:B------:R-:W-:Y:S01]  /*0570*/  LEA.HI.X R3, R8, R3, R9, 0x2, P1 ;  /* 0x0000000308037211 */ /* 0x000fe200008f1409 */
[C---:B------:R-:W-:Y:S02]  /*0580*/  IMAD.WIDE R8, R17.reuse, 0x4, R6 ;  /* 0x0000000411087825 */ /* 0x040fe400078e0206 */
[----:B------:R-:W2:Y:S04]  /*0590*/  LDG.E R6, desc[UR6][R6.64] ;  /* 0x0000000606067981 */ /* 0x000ea8000c1e1900 */
[----:B------:R-:W2:Y:S01]  /*05a0*/  LDG.E R18, desc[UR6][R2.64+0x4] ;  /* 0x0000040602127981 */ /* 0x000ea2000c1e1900 */
[----:B------:R-:W-:-:S03]  /*05b0*/  IMAD.WIDE R10, R17, 0x4, R8 ;  /* 0x00000004110a7825 */ /* 0x000fc600078e0208 */
[----:B------:R-:W4:Y:S04]  /*05c0*/  LDG.E R8, desc[UR6][R8.64] ;  /* 0x0000000608087981 */ /* 0x000f28000c1e1900 */
[----:B------:R-:W4:Y:S04]  /*05d0*/  LDG.E R24, desc[UR6][R2.64+0x8] ;  /* 0x0000080602187981 */ /* 0x000f28000c1e1900 */
[----:B------:R-:W5:Y:S04]  /*05e0*/  LDG.E R10, desc[UR6][R10.64] ;  /* 0x000000060a0a7981 */ /* 0x000f68000c1e1900 */
[----:B------:R-:W5:Y:S01]  /*05f0*/  LDG.E R26, desc[UR6][R2.64+0xc] ;  /* 0x00000c06021a7981 */ /* 0x000f62000c1e1900 */
[----:B------:R-:W-:Y:S01]  /*0600*/  IADD3 R20, PT, PT, R20, 0x4, RZ ;  /* 0x0000000414147810 */ /* 0x000fe20007ffe0ff */
[----:B---3--:R-:W-:-:S04]  /*0610*/  FFMA R13, R13, R4, R22 ;  /* 0x000000040d0d7223 */ /* 0x008fc80000000016 */
[----:B--2---:R-:W-:-:S04]  /*0620*/  FFMA R13, R18, R6, R13 ;  /* 0x00000006120d7223 */ /* 0x004fc8000000000d */
[----:B----4-:R-:W-:-:S04]  /*0630*/  FFMA R13, R24, R8, R13 ;  /* 0x00000008180d7223 */ /* 0x010fc8000000000d */
[----:B-----5:R-:W-:-:S07]  /*0640*/  FFMA R22, R26, R10, R13 ;  /* 0x0000000a1a167223 */ /* 0x020fce000000000d */
.L_x_24:
[----:B------:R-:W-:Y:S05]  /*0650*/  @!P0 BRA `(.L_x_21) ;  /* 0x00000000007c8947 */ /* 0x000fea0003800000 */
[----:B------:R-:W-:Y:S02]  /*0660*/  ISETP.NE.AND P1, PT, R14, 0x1, PT ;  /* 0x000000010e00780c */ /* 0x000fe40003f25270 */
[----:B------:R-:W-:-:S04]  /*0670*/  LOP3.LUT R16, R16, 0x1, RZ, 0xc0, !PT ;  /* 0x0000000110107812 */ /* 0x000fc800078ec0ff */
[----:B------:R-:W-:-:S07]  /*0680*/  ISETP.NE.U32.AND P0, PT, R16, 0x1, PT ;  /* 0x000000011000780c */ /* 0x000fce0003f05070 */
[----:B------:R-:W0:Y:S01]  /*0690*/  @P1 LDC.64 R10, c[0x0][0x388] ;  /* 0x0000e200ff0a1b82 */ /* 0x000e220000000a00 */
[CC--:B------:R-:W-:Y:S02]  /*06a0*/  @P1 IADD3 R13, PT, PT, R19.reuse, R20.reuse, RZ ;  /* 0x00000014130d1210 */ /* 0x0c0fe40007ffe0ff */
[----:B------:R-:W-:-:S04]  /*06b0*/  @P1 IADD3 R12, P2, PT, R19, R20, RZ ;  /* 0x00000014130c1210 */ /* 0x000fc80007f5e0ff */
[----:B------:R-:W-:Y:S01]  /*06c0*/  @P1 IADD3.X R14, PT, PT, RZ, RZ, RZ, P2, !PT ;  /* 0x000000ffff0e1210 */ /* 0x000fe200017fe4ff */
[----:B------:R-:W1:Y:S08]  /*06d0*/  @P1 LDC.64 R8, c[0x0][0x390] ;  /* 0x0000e400ff081b82 */ /* 0x000e700000000a00 */
[----:B------:R-:W2:Y:S08]  /*06e0*/  @P1 LDC.64 R6, c[0x0][0x388] ;  /* 0x0000e200ff061b82 */ /* 0x000eb00000000a00 */
[----:B------:R-:W3:Y:S01]  /*06f0*/  @!P0 LDC.64 R4, c[0x0][0x388] ;  /* 0x0000e200ff048b82 */ /* 0x000ee20000000a00 */
[----:B0-----:R-:W-:-:S04]  /*0700*/  @P1 IMAD.WIDE.U32 R10, R13, 0x4, R10 ;  /* 0x000000040d0a1825 */ /* 0x001fc800078e000a */
[CC--:B------:R-:W-:Y:S01]  /*0710*/  @P1 IMAD R13, R20.reuse, R17.reuse, R0 ;  /* 0x00000011140d1224 */ /* 0x0c0fe200078e0200 */
[----:B------:R-:W-:Y:S01]  /*0720*/  @P1 IADD3 R20, PT, PT, R20, 0x2, RZ ;  /* 0x0000000214141810 */ /* 0x000fe20007ffe0ff */
[----:B------:R-:W4:Y:S01]  /*0730*/  @P1 LDG.E R11, desc[UR6][R10.64] ;  /* 0x000000060a0b1981 */ /* 0x000f22000c1e1900 */
[----:B------:R-:W0:Y:S01]  /*0740*/  @!P0 LDC.64 R2, c[0x0][0x390] ;  /* 0x0000e400ff028b82 */ /* 0x000e220000000a00 */
[----:B-1----:R-:W-:Y:S01]  /*0750*/  @P1 IMAD.WIDE R8, R13, 0x4, R8 ;  /* 0x000000040d081825 */ /* 0x002fe200078e0208 */
[----:B------:R-:W-:Y:S02]  /*0760*/  @!P0 IADD3 R19, PT, PT, R19, R20, RZ ;  /* 0x0000001413138210 */ /* 0x000fe40007ffe0ff */
[----:B--2---:R-:W-:Y:S01]  /*0770*/  @P1 LEA R6, P2, R12, R6, 0x2 ;  /* 0x000000060c061211 */ /* 0x004fe200078410ff */
[----:B------:R-:W-:-:S03]  /*0780*/  @!P0 IMAD R15, R20, R17, R0 ;  /* 0x00000011140f8224 */ /* 0x000fc600078e0200 */
[----:B------:R-:W-:Y:S01]  /*0790*/  @P1 LEA.HI.X R7, R12, R7, R14, 0x2, P2 ;  /* 0x000000070c071211 */ /* 0x000fe200010f140e */
[----:B------:R-:W-:Y:S01]  /*07a0*/  @P1 IMAD.WIDE R12, R17, 0x4, R8 ;  /* 0x00000004110c1825 */ /* 0x000fe200078e0208 */
[----:B------:R-:W4:Y:S03]  /*07b0*/  @P1 LDG.E R14, desc[UR6][R8.64] ;  /* 0x00000006080e1981 */ /* 0x000f26000c1e1900 */
[----:B---3--:R-:W-:Y:S01]  /*07c0*/  @!P0 IMAD.WIDE.U32 R4, R19, 0x4, R4 ;  /* 0x0000000413048825 */ /* 0x008fe200078e0004 */
[----:B------:R-:W2:Y:S04]  /*07d0*/  @P1 LDG.E R6, desc[UR6][R6.64+0x4] ;  /* 0x0000040606061981 */ /* 0x000ea8000c1e1900 */
[----:B------:R-:W2:Y:S01]  /*07e0*/  @P1 LDG.E R12, desc[UR6][R12.64] ;  /* 0x000000060c0c1981 */ /* 0x000ea2000c1e1900 */
[----:B0-----:R-:W-:-:S03]  /*07f0*/  @!P0 IMAD.WIDE R2, R15, 0x4, R2 ;  /* 0x000000040f028825 */ /* 0x001fc600078e0202 */
[----:B------:R-:W3:Y:S04]  /*0800*/  @!P0 LDG.E R5, desc[UR6][R4.64] ;  /* 0x0000000604058981 */ /* 0x000ee8000c1e1900 */
[----:B------:R-:W3:Y:S01]  /*0810*/  @!P0 LDG.E R2, desc[UR6][R2.64] ;  /* 0x0000000602028981 */ /* 0x000ee2000c1e1900 */
[----:B----4-:R-:W-:-:S04]  /*0820*/  @P1 FFMA R11, R11, R14, R22 ;  /* 0x0000000e0b0b1223 */ /* 0x010fc80000000016 */
[----:B--2---:R-:W-:-:S04]  /*0830*/  @P1 FFMA R22, R6, R12, R11 ;  /* 0x0000000c06161223 */ /* 0x004fc8000000000b */
[----:B---3--:R-:W-:-:S07]  /*0840*/  @!P0 FFMA R22, R5, R2, R22 ;  /* 0x0000000205168223 */ /* 0x008fce0000000016 */
.L_x_21:
[----:B------:R-:W0:Y:S01]  /*0850*/  LDC.64 R2, c[0x0][0x380] ;  /* 0x0000e000ff027b82 */ /* 0x000e220000000a00 */
[----:B------:R-:W-:-:S04]  /*0860*/  IMAD R17, R17, UR4, R0 ;  /* 0x0000000411117c24 */ /* 0x000fc8000f8e0200 */
[----:B0-----:R-:W-:-:S05]  /*0870*/  IMAD.WIDE.U32 R2, R17, 0x4, R2 ;  /* 0x0000000411027825 */ /* 0x001fca00078e0002 */
[----:B------:R-:W-:Y:S01]  /*0880*/  STG.E desc[UR6][R2.64], R22 ;  /* 0x0000001602007986 */ /* 0x000fe2000c101906 */
[----:B------:R-:W-:Y:S05]  /*0890*/  EXIT ;  /* 0x000000000000794d */ /* 0x000fea0003800000 */
.L_x_25:
        /* <DEDUP_REMOVED lines=14> */
.L_x_38:


//--------------------- .text._Z14sigmoid_kernelPfS_i --------------------------
	.section	.text._Z14sigmoid_kernelPfS_i,"ax",@progbits
	.align	128
        .global         _Z14sigmoid_kernelPfS_i
        .type           _Z14sigmoid_kernelPfS_i,@function
        .size           _Z14sigmoid_kernelPfS_i,(.L_x_35 - _Z14sigmoid_kernelPfS_i)
        .other          _Z14sigmoid_kernelPfS_i,@"STO_CUDA_ENTRY STV_DEFAULT"
_Z14sigmoid_kernelPfS_i:
.text._Z14sigmoid_kernelPfS_i:
        /* <DEDUP_REMOVED lines=10> */
[----:B0-----:R-:W-:-:S06]  /*00a0*/  IMAD.WIDE R4, R3, 0x4, R4 ;  /* 0x0000000403047825 */ /* 0x001fcc00078e0204 */
[----:B-1----:R-:W2:Y:S01]  /*00b0*/  LDG.E R4, desc[UR4][R4.64] ;  /* 0x0000000404047981 */ /* 0x002ea2000c1e1900 */
[----:B------:R-:W-:Y:S01]  /*00c0*/  IMAD.MOV.U32 R7, RZ, RZ, 0x3bbb989d ;  /* 0x3bbb989dff077424 */ /* 0x000fe200078e00ff */
[----:B------:R-:W-:Y:S01]  /*00d0*/  BSSY.RECONVERGENT B0, `(.L_x_26) ;  /* 0x0000015000007945 */ /* 0x000fe20003800200 */
[----:B------:R-:W-:Y:S02]  /*00e0*/  IMAD.MOV.U32 R9, RZ, RZ, 0x437c0000 ;  /* 0x437c0000ff097424 */ /* 0x000fe400078e00ff */
[----:B--2---:R-:W-:-:S04]  /*00f0*/  FFMA.SAT R0, R4, -R7, 0.5 ;  /* 0x3f00000004007423 */ /* 0x004fc80000002807 */
[----:B------:R-:W-:-:S04]  /*0100*/  FFMA.RM R0, R0, R9, 12582913 ;  /* 0x4b40000100007423 */ /* 0x000fc80000004009 */
[C---:B------:R-:W-:Y:S01]  /*0110*/  FADD R7, R0.reuse, -12583039 ;  /* 0xcb40007f00077421 */ /* 0x040fe20000000000 */
[----:B------:R-:W-:-:S03]  /*0120*/  SHF.L.U32 R0, R0, 0x17, RZ ;  /* 0x0000001700007819 */ /* 0x000fc600000006ff */
[----:B------:R-:W-:-:S04]  /*0130*/  FFMA R7, R4, -1.4426950216293334961, -R7 ;  /* 0xbfb8aa3b04077823 */ /* 0x000fc80000000807 */
[----:B------:R-:W-:-:S06]  /*0140*/  FFMA R7, R4, -1.925963033500011079e-08, R7 ;  /* 0xb2a5706004077823 */ /* 0x000fcc0000000007 */
[----:B------:R-:W0:Y:S02]  /*0150*/  MUFU.EX2 R7, R7 ;  /* 0x0000000700077308 */ /* 0x000e240000000800 */
[----:B0-----:R-:W-:-:S04]  /*0160*/  FFMA R0, R0, R7, 1 ;  /* 0x3f80000000007423 */ /* 0x001fc80000000007 */
[----:B------:R-:W-:-:S05]  /*0170*/  VIADD R2, R0, 0x1800000 ;  /* 0x0180000000027836 */ /* 0x000fca0000000000 */
[----:B------:R-:W-:-:S04]  /*0180*/  LOP3.LUT R2, R2, 0x7f800000, RZ, 0xc0, !PT ;  /* 0x7f80000002027812 */ /* 0x000fc800078ec0ff */
[----:B------:R-:W-:-:S13]  /*0190*/  ISETP.GT.U32.AND P0, PT, R2, 0x1ffffff, PT ;  /* 0x01ffffff0200780c */ /* 0x000fda0003f04070 */
[----:B------:R-:W-:Y:S05]  /*01a0*/  @P0 BRA `(.L_x_27) ;  /* 0x00000000000c0947 */ /* 0x000fea0003800000 */
[----:B------:R-:W-:-:S07]  /*01b0*/  MOV R4, 0x1d0 ;  /* 0x000001d000047802 */ /* 0x000fce0000000f00 */
[----:B------:R-:W-:Y:S05]  /*01c0*/  CALL.REL.NOINC `($__internal_1_$__cuda_sm20_rcp_rn_f32_slowpath) ;  /* 0x0000000000287944 */ /* 0x000fea0003c00000 */
[----:B------:R-:W-:Y:S05]  /*01d0*/  BRA `(.L_x_28) ;  /* 0x0000000000107947 */ /* 0x000fea0003800000 */
.L_x_27:
[----:B------:R-:W0:Y:S02]  /*01e0*/  MUFU.RCP R7, R0 ;  /* 0x0000000000077308 */ /* 0x000e240000001000 */
[----:B0-----:R-:W-:-:S04]  /*01f0*/  FFMA R2, R0, R7, -1 ;  /* 0xbf80000000027423 */ /* 0x001fc80000000007 */
[----:B------:R-:W-:-:S04]  /*0200*/  FADD.FTZ R2, -R2, -RZ ;  /* 0x800000ff02027221 */ /* 0x000fc80000010100 */
[----:B------:R-:W-:-:S07]  /*0210*/  FFMA R7, R7, R2, R7 ;  /* 0x0000000207077223 */ /* 0x000fce0000000007 */
.L_x_28:
[----:B------:R-:W-:Y:S05]  /*0220*/  BSYNC.RECONVERGENT B0 ;  /* 0x0000000000007941 */ /* 0x000fea0003800200 */
.L_x_26:
[----:B------:R-:W0:Y:S02]  /*0230*/  LDC.64 R4, c[0x0][0x380] ;  /* 0x0000e000ff047b82 */ /* 0x000e240000000a00 */
[----:B0-----:R-:W-:-:S05]  /*0240*/  IMAD.WIDE R2, R3, 0x4, R4 ;  /* 0x0000000403027825 */ /* 0x001fca00078e0204 */
[----:B------:R-:W-:Y:S01]  /*0250*/  STG.E desc[UR4][R2.64], R7 ;  /* 0x0000000702007986 */ /* 0x000fe2000c101904 */
[----:B------:R-:W-:Y:S05]  /*0260*/  EXIT ;  /* 0x000000000000794d */ /* 0x000fea0003800000 */
        .weak           $__internal_1_$__cuda_sm20_rcp_rn_f32_slowpath
        .type           $__internal_1_$__cuda_sm20_rcp_rn_f32_slowpath,@function
        .size           $__internal_1_$__cuda_sm20_rcp_rn_f32_slowpath,(.L_x_35 - $__internal_1_$__cuda_sm20_rcp_rn_f32_slowpath)
$__internal_1_$__cuda_sm20_rcp_rn_f32_slowpath:
[----:B------:R-:W-:Y:S01]  /*0270*/  IMAD.SHL.U32 R2, R0, 0x2, RZ ;  /* 0x0000000200027824 */ /* 0x000fe200078e00ff */
[----:B------:R-:W-:Y:S04]  /*0280*/  BSSY.RECONVERGENT B1, `(.L_x_29) ;  /* 0x0000030000017945 */ /* 0x000fe80003800200 */
[----:B------:R-:W-:-:S04]  /*0290*/  SHF.R.U32.HI R2, RZ, 0x18, R2 ;  /* 0x00000018ff027819 */ /* 0x000fc80000011602 */
[----:B------:R-:W-:-:S13]  /*02a0*/  ISETP.NE.U32.AND P0, PT, R2, RZ, PT ;  /* 0x000000ff0200720c */ /* 0x000fda0003f05070 */
[----:B------:R-:W-:Y:S05]  /*02b0*/  @P0 BRA `(.L_x_30) ;  /* 0x0000000000280947 */ /* 0x000fea0003800000 */
[----:B------:R-:W-:-:S04]  /*02c0*/  SHF.L.U32 R2, R0, 0x1, RZ ;  /* 0x0000000100027819 */ /* 0x000fc800000006ff */
[----:B------:R-:W-:-:S13]  /*02d0*/  ISETP.NE.AND P0, PT, R2, RZ, PT ;  /* 0x000000ff0200720c */ /* 0x000fda0003f05270 */
[----:B------:R-:W-:Y:S01]  /*02e0*/  @P0 FFMA R6, R0, 1.84467440737095516160e+19, RZ ;  /* 0x5f80000000060823 */ /* 0x000fe200000000ff */
[----:B------:R-:W-:Y:S08]  /*02f0*/  @!P0 MUFU.RCP R5, R0 ;  /* 0x0000000000058308 */ /* 0x000ff00000001000 */
[----:B------:R-:W0:Y:S02]  /*0300*/  @P0 MUFU.RCP R7, R6 ;  /* 0x0000000600070308 */ /* 0x000e240000001000 */
[----:B0-----:R-:W-:-:S04]  /*0310*/  @P0 FFMA R2, R6, R7, -1 ;  /* 0xbf80000006020423 */ /* 0x001fc80000000007 */
[----:B------:R-:W-:-:S04]  /*0320*/  @P0 FADD.FTZ R2, -R2, -RZ ;  /* 0x800000ff02020221 */ /* 0x000fc80000010100 */
[----:B------:R-:W-:-:S04]  /*0330*/  @P0 FFMA R2, R7, R2, R7 ;  /* 0x0000000207020223 */ /* 0x000fc80000000007 */
[----:B------:R-:W-:Y:S01]  /*0340*/  @P0 FFMA R5, R2, 1.84467440737095516160e+19, RZ ;  /* 0x5f80000002050823 */ /* 0x000fe200000000ff */
[----:B------:R-:W-:Y:S06]  /*0350*/  BRA `(.L_x_31) ;  /* 0x0000000000887947 */ /* 0x000fec0003800000 */
.L_x_30:
[----:B------:R-:W-:-:S05]  /*0360*/  VIADD R5, R2, 0xffffff03 ;  /* 0xffffff0302057836 */ /* 0x000fca0000000000 */
[----:B------:R-:W-:-:S13]  /*0370*/  ISETP.GT.U32.AND P0, PT, R5, 0x1, PT ;  /* 0x000000010500780c */ /* 0x000fda0003f04070 */
[----:B------:R-:W-:Y:S05]  /*0380*/  @P0 BRA `(.L_x_32) ;  /* 0x0000000000780947 */ /* 0x000fea0003800000 */
[----:B------:R-:W-:Y:S01]  /*0390*/  LOP3.LUT R6, R0, 0x7fffff, RZ, 0xc0, !PT ;  /* 0x007fffff00067812 */ /* 0x000fe200078ec0ff */
[----:B------:R-:W-:-:S03]  /*03a0*/  IMAD.MOV.U32 R10, RZ, RZ, 0x3 ;  /* 0x00000003ff0a7424 */ /* 0x000fc600078e00ff */
[----:B------:R-:W-:Y:S02]  /*03b0*/  LOP3.LUT R6, R6, 0x3f800000, RZ, 0xfc, !PT ;  /* 0x3f80000006067812 */ /* 0x000fe400078efcff */
[----:B------:R-:W-:Y:S02]  /*03c0*/  SHF.L.U32 R11, R10, R5, RZ ;  /* 0x000000050a0b7219 */ /* 0x000fe400000006ff */
[----:B------:R-:W0:Y:S02]  /*03d0*/  MUFU.RCP R7, R6 ;  /* 0x0000000600077308 */ /* 0x000e240000001000 */
[----:B0-----:R-:W-:-:S04]  /*03e0*/  FFMA R8, R6, R7, -1 ;  /* 0xbf80000006087423 */ /* 0x001fc80000000007 */
[----:B------:R-:W-:-:S04]  /*03f0*/  FADD.FTZ R8, -R8, -RZ ;  /* 0x800000ff08087221 */ /* 0x000fc80000010100 */
[CCC-:B------:R-:W-:Y:S01]  /*0400*/  FFMA.RM R9, R7.reuse, R8.reuse, R7.reuse ;  /* 0x0000000807097223 */ /* 0x1c0fe20000004007 */
[----:B------:R-:W-:-:S04]  /*0410*/  FFMA.RP R8, R7, R8, R7 ;  /* 0x0000000807087223 */ /* 0x000fc80000008007 */
[C---:B------:R-:W-:Y:S02]  /*0420*/  LOP3.LUT R7, R9.reuse, 0x7fffff, RZ, 0xc0, !PT ;  /* 0x007fffff09077812 */ /* 0x040fe400078ec0ff */
[----:B------:R-:W-:Y:S02]  /*0430*/  FSETP.NEU.FTZ.AND P0, PT, R9, R8, PT ;  /* 0x000000080900720b */ /* 0x000fe40003f1d000 */
[----:B------:R-:W-:Y:S02]  /*0440*/  LOP3.LUT R8, R7, 0x800000, RZ, 0xfc, !PT ;  /* 0x0080000007087812 */ /* 0x000fe400078efcff */
[----:B------:R-:W-:Y:S02]  /*0450*/  SEL R7, RZ, 0xffffffff, !P0 ;  /* 0xffffffffff077807 */ /* 0x000fe40004000000 */
[----:B------:R-:W-:Y:S02]  /*0460*/  LOP3.LUT R6, R11, R8, RZ, 0xc0, !PT ;  /* 0x000000080b067212 */ /* 0x000fe400078ec0ff */
[----:B------:R-:W-:-:S02]  /*0470*/  IADD3 R7, PT, PT, -R7, RZ, RZ ;  /* 0x000000ff07077210 */ /* 0x000fc40007ffe1ff */
[-C--:B------:R-:W-:Y:S02]  /*0480*/  SHF.R.U32.HI R6, RZ, R5.reuse, R6 ;  /* 0x00000005ff067219 */ /* 0x080fe40000011606 */
[----:B------:R-:W-:Y:S02]  /*0490*/  LOP3.LUT P1, RZ, R7, R5, R8, 0xf8, !PT ;  /* 0x0000000507ff7212 */ /* 0x000fe4000782f808 */
[C---:B------:R-:W-:Y:S02]  /*04a0*/  LOP3.LUT P0, RZ, R6.reuse, 0x1, RZ, 0xc0, !PT ;  /* 0x0000000106ff7812 */ /* 0x040fe4000780c0ff */
[----:B------:R-:W-:-:S04]  /*04b0*/  LOP3.LUT P2, RZ, R6, 0x2, RZ, 0xc0, !PT ;  /* 0x0000000206ff7812 */ /* 0x000fc8000784c0ff */
[----:B------:R-:W-:Y:S02]  /*04c0*/  PLOP3.LUT P0, PT, P0, P1, P2, 0xe0, 0x0 ;  /* 0x000000000000781c */ /* 0x000fe40000703c20 */
[----:B------:R-:W-:Y:S02]  /*04d0*/  LOP3.LUT P1, RZ, R0, 0x7fffff, RZ, 0xc0, !PT ;  /* 0x007fffff00ff7812 */ /* 0x000fe4000782c0ff */
[----:B------:R-:W-:-:S05]  /*04e0*/  SEL R5, RZ, 0x1, !P0 ;  /* 0x00000001ff057807 */ /* 0x000fca0004000000 */
[----:B------:R-:W-:-:S05]  /*04f0*/  IMAD.MOV R5, RZ, RZ, -R5 ;  /* 0x000000ffff057224 */ /* 0x000fca00078e0a05 */
[----:B------:R-:W-:Y:S02]  /*0500*/  ISETP.GE.AND P0, PT, R5, RZ, PT ;  /* 0x000000ff0500720c */ /* 0x000fe40003f06270 */
[----:B------:R-:W-:-:S04]  /*0510*/  IADD3 R5, PT, PT, R2, -0xfc, RZ ;  /* 0xffffff0402057810 */ /* 0x000fc80007ffe0ff */
[----:B------:R-:W-:-:S07]  /*0520*/  SHF.R.U32.HI R5, RZ, R5, R8 ;  /* 0x00000005ff057219 */ /* 0x000fce0000011608 */
[----:B------:R-:W-:-:S05]  /*0530*/  @!P0 VIADD R5, R5, 0x1 ;  /* 0x0000000105058836 */ /* 0x000fca0000000000 */
[----:B------:R-:W-:-:S04]  /*0540*/  @!P1 SHF.L.U32 R5, R5, 0x1, RZ ;  /* 0x0000000105059819 */ /* 0x000fc800000006ff */
[----:B------:R-:W-:Y:S01]  /*0550*/  LOP3.LUT R5, R5, 0x80000000, R0, 0xf8, !PT ;  /* 0x8000000005057812 */ /* 0x000fe200078ef800 */
[----:B------:R-:W-:Y:S06]  /*0560*/  BRA `(.L_x_31) ;  /* 0x0000000000047947 */ /* 0x000fec0003800000 */
.L_x_32:
[----:B------:R0:W1:Y:S02]  /*0570*/  MUFU.RCP R5, R0 ;  /* 0x0000000000057308 */ /* 0x0000640000001000 */
.L_x_31:
[----:B------:R-:W-:Y:S05]  /*0580*/  BSYNC.RECONVERGENT B1 ;  /* 0x0000000000017941 */ /* 0x000fea0003800200 */
.L_x_29:
[----:B-1----:R-:W-:Y:S02]  /*0590*/  IMAD.MOV.U32 R7, RZ, RZ, R5 ;  /* 0x000000ffff077224 */ /* 0x002fe400078e0005 */
[----:B------:R-:W-:-:S04]  /*05a0*/  HFMA2 R5, -RZ, RZ, 0, 0 ;  /* 0x00000000ff057431 */ /* 0x000fc800000001ff */
[----:B0-----:R-:W-:Y:S05]  /*05b0*/  RET.REL.NODEC R4 `(_Z14sigmoid_kernelPfS_i) ;  /* 0xfffffff804907950 */ /* 0x001fea0003c3ffff */
.L_x_33:
        /* <DEDUP_REMOVED lines=12> */
.L_x_35:


//--------------------- .nv.shared.reserved.0     --------------------------
	.section	.nv.shared.reserved.0,"aw",@nobits
	.weak		__nv_reservedSMEM_offset_0_alias
	.size		__nv_reservedSMEM_offset_0_alias, 0, 64
	.other		__nv_reservedSMEM_offset_0_alias,@"STO_CUDA_RESERVED_SHARED STV_DEFAULT"
__nv_reservedSMEM_offset_0_alias:
	.zero		0
	.zero		64


//--------------------- .nv.constant0._Z21update_weights_kernelPfS_fi --------------------------
	.section	.nv.constant0._Z21update_weights_kernelPfS_fi,"a",@progbits
	.sectionflags	@""
	.align	4
.nv.constant0._Z21update_weights_kernelPfS_fi:
	.zero		920


//--------------------- .nv.constant0._Z20calc_gradient_kernelPfS_S_ii --------------------------
	.section	.nv.constant0._Z20calc_gradient_kernelPfS_S_ii,"a",@progbits
	.sectionflags	@""
	.align	4
.nv.constant0._Z20calc_gradient_kernelPfS_S_ii:
	.zero		928


//--------------------- .nv.constant0._Z13matmul_kernelPfS_S_iii --------------------------
	.section	.nv.constant0._Z13matmul_kernelPfS_S_iii,"a",@progbits
	.sectionflags	@""
	.align	4
.nv.constant0._Z13matmul_kernelPfS_S_iii:
	.zero		932


//--------------------- .nv.constant0._Z14sigmoid_kernelPfS_i --------------------------
	.section	.nv.constant0._Z14sigmoid_kernelPfS_i,"a",@progbits
	.sectionflags	@""
	.align	4
.nv.constant0._Z14sigmoid_kernelPfS_i:
	.zero		916


//--------------------- SYMBOLS --------------------------

	.type		.nv.reservedSmem.offset0,@object
	.size		.nv.reservedSmem.offset0,0x4
